	.target	sm_90a

	.elftype	@"ET_EXEC"


//--------------------- .note.nv.tkinfo           --------------------------
	.section	.note.nv.tkinfo,"",@"SHT_NOTE"
	.sectionflags	@"SHF_NOTE_NV_TKINFO"
	.tkinfo
        /*0018*/ 	.word	0x00000002
        /*0030*/ 	.string	""
        /*0030*/ 	.string	"ptxas"
        /*0030*/ 	.string	"Cuda compilation tools, release 13.0, V13.0.88"
        /*0030*/ 	.string	"Build cuda_13.0.r13.0/compiler.36424714_0"
        /*0030*/ 	.string	"-arch sm_90a -m 64 "



//--------------------- .note.nv.cuinfo           --------------------------
	.section	.note.nv.cuinfo,"",@"SHT_NOTE"
	.sectionflags	@"SHF_NOTE_NV_CUINFO"
        /*0018*/ 	.short	0x0002
        /*001a*/ 	.short	0x005a
        /*001c*/ 	.short	0x0082
	.zero		2


//--------------------- .nv.info                  --------------------------
	.section	.nv.info,"",@"SHT_CUDA_INFO"
	.align	4


	//----- nvinfo : EIATTR_REGCOUNT
	.align		4
        /*0000*/ 	.byte	0x04, 0x2f
        /*0002*/ 	.short	(.L_15 - .L_14)
	.align		4
.L_14:
        /*0004*/ 	.word	index@(_ZN7cutlass13device_kernelINS_4gemm6kernel13GemmUniversalIN4cute5tupleIJiiiiEEENS1_10collective13CollectiveMmaINS1_34MainloopSm90TmaGmmaWarpSpecializedILi3ENS5_IJNS4_1CILi1EEESB_SB_EEENS1_32KernelTmaWarpSpecializedPingpongEEENS5_IJNSA_ILi64EEESF_NSA_ILi128EEEEEENS_6half_tENS5_IJlSB_lEEESI_SJ_NS4_8TiledMMAINS4_8MMA_AtomIJNS4_4SM904GMMA25MMA_64x64x16_F32F16F16_SSILNSN_5MajorE0ELSP_0ELNSN_7ScaleInE1ELSQ_1EEEEEENS4_6LayoutISC_NS5_IJNSA_ILi0EEESU_SU_EEEEENS5_IJNS4_10UnderscoreESX_SX_EEEEENS4_13SM90_TMA_LOADENS4_14ComposedLayoutINS4_7SwizzleILi3ELi4ELi3EEENS4_18smem_ptr_flag_bitsILi16EEENST_INS5_IJNSA_ILi8EEESF_EEENS5_IJSF_SB_EEEEEEEvNS4_8identityES10_S1A_vS1B_EENS_8epilogue10collective6detail29Sm90TmaWarpSpecializedAdapterINS1E_15DefaultEpilogueISI_SJ_SJ_NS1D_6thread17LinearCombinationISI_Li1EffLNS1I_9ScaleType4KindE0ELNS_15FloatRoundStyleE2ESI_EENS1_15EpilogueDefaultEEEEEvvEEEEvNT_6ParamsE)
        /*0008*/ 	.word	0x000000a8


	//----- nvinfo : EIATTR_FRAME_SIZE
	.align		4
.L_15:
        /*000c*/ 	.byte	0x04, 0x11
        /*000e*/ 	.short	(.L_17 - .L_16)
	.align		4
.L_16:
        /*0010*/ 	.word	index@(_ZN7cutlass13device_kernelINS_4gemm6kernel13GemmUniversalIN4cute5tupleIJiiiiEEENS1_10collective13CollectiveMmaINS1_34MainloopSm90TmaGmmaWarpSpecializedILi3ENS5_IJNS4_1CILi1EEESB_SB_EEENS1_32KernelTmaWarpSpecializedPingpongEEENS5_IJNSA_ILi64EEESF_NSA_ILi128EEEEEENS_6half_tENS5_IJlSB_lEEESI_SJ_NS4_8TiledMMAINS4_8MMA_AtomIJNS4_4SM904GMMA25MMA_64x64x16_F32F16F16_SSILNSN_5MajorE0ELSP_0ELNSN_7ScaleInE1ELSQ_1EEEEEENS4_6LayoutISC_NS5_IJNSA_ILi0EEESU_SU_EEEEENS5_IJNS4_10UnderscoreESX_SX_EEEEENS4_13SM90_TMA_LOADENS4_14ComposedLayoutINS4_7SwizzleILi3ELi4ELi3EEENS4_18smem_ptr_flag_bitsILi16EEENST_INS5_IJNSA_ILi8EEESF_EEENS5_IJSF_SB_EEEEEEEvNS4_8identityES10_S1A_vS1B_EENS_8epilogue10collective6detail29Sm90TmaWarpSpecializedAdapterINS1E_15DefaultEpilogueISI_SJ_SJ_NS1D_6thread17LinearCombinationISI_Li1EffLNS1I_9ScaleType4KindE0ELNS_15FloatRoundStyleE2ESI_EENS1_15EpilogueDefaultEEEEEvvEEEEvNT_6ParamsE)
        /*0014*/ 	.word	0x00000008


	//----- nvinfo : EIATTR_MIN_STACK_SIZE
	.align		4
.L_17:
        /*0018*/ 	.byte	0x04, 0x12
        /*001a*/ 	.short	(.L_19 - .L_18)
	.align		4
.L_18:
        /*001c*/ 	.word	index@(_ZN7cutlass13device_kernelINS_4gemm6kernel13GemmUniversalIN4cute5tupleIJiiiiEEENS1_10collective13CollectiveMmaINS1_34MainloopSm90TmaGmmaWarpSpecializedILi3ENS5_IJNS4_1CILi1EEESB_SB_EEENS1_32KernelTmaWarpSpecializedPingpongEEENS5_IJNSA_ILi64EEESF_NSA_ILi128EEEEEENS_6half_tENS5_IJlSB_lEEESI_SJ_NS4_8TiledMMAINS4_8MMA_AtomIJNS4_4SM904GMMA25MMA_64x64x16_F32F16F16_SSILNSN_5MajorE0ELSP_0ELNSN_7ScaleInE1ELSQ_1EEEEEENS4_6LayoutISC_NS5_IJNSA_ILi0EEESU_SU_EEEEENS5_IJNS4_10UnderscoreESX_SX_EEEEENS4_13SM90_TMA_LOADENS4_14ComposedLayoutINS4_7SwizzleILi3ELi4ELi3EEENS4_18smem_ptr_flag_bitsILi16EEENST_INS5_IJNSA_ILi8EEESF_EEENS5_IJSF_SB_EEEEEEEvNS4_8identityES10_S1A_vS1B_EENS_8epilogue10collective6detail29Sm90TmaWarpSpecializedAdapterINS1E_15DefaultEpilogueISI_SJ_SJ_NS1D_6thread17LinearCombinationISI_Li1EffLNS1I_9ScaleType4KindE0ELNS_15FloatRoundStyleE2ESI_EENS1_15EpilogueDefaultEEEEEvvEEEEvNT_6ParamsE)
        /*0020*/ 	.word	0x00000008
.L_19:


//--------------------- .nv.compat                --------------------------
	.section	.nv.compat,"",@"SHT_CUDA_COMPAT_INFO"
	.align	4
        /*0000*/ 	.byte	0x02, 0x09, 0x01, 0x00, 0x02, 0x02, 0x04, 0x00, 0x02, 0x05, 0x05, 0x00, 0x03, 0x07, 0x01, 0x01
        /*0010*/ 	.byte	0x02, 0x03, 0x01, 0x00, 0x02, 0x06, 0x01, 0x00, 0x04, 0x0b, 0x08, 0x00, 0x00, 0x00, 0x00, 0x00
        /*0020*/ 	.byte	0x00, 0x00, 0x00, 0x00


//--------------------- .nv.info._ZN7cutlass13device_kernelINS_4gemm6kernel13GemmUniversalIN4cute5tupleIJiiiiEEENS1_10collective13CollectiveMmaINS1_34MainloopSm90TmaGmmaWarpSpecializedILi3ENS5_IJNS4_1CILi1EEESB_SB_EEENS1_32KernelTmaWarpSpecializedPingpongEEENS5_IJNSA_ILi64EEESF_NSA_ILi128EEEEEENS_6half_tENS5_IJlSB_lEEESI_SJ_NS4_8TiledMMAINS4_8MMA_AtomIJNS4_4SM904GMMA25MMA_64x64x16_F32F16F16_SSILNSN_5MajorE0ELSP_0ELNSN_7ScaleInE1ELSQ_1EEEEEENS4_6LayoutISC_NS5_IJNSA_ILi0EEESU_SU_EEEEENS5_IJNS4_10UnderscoreESX_SX_EEEEENS4_13SM90_TMA_LOADENS4_14ComposedLayoutINS4_7SwizzleILi3ELi4ELi3EEENS4_18smem_ptr_flag_bitsILi16EEENST_INS5_IJNSA_ILi8EEESF_EEENS5_IJSF_SB_EEEEEEEvNS4_8identityES10_S1A_vS1B_EENS_8epilogue10collective6detail29Sm90TmaWarpSpecializedAdapterINS1E_15DefaultEpilogueISI_SJ_SJ_NS1D_6thread17LinearCombinationISI_Li1EffLNS1I_9ScaleType4KindE0ELNS_15FloatRoundStyleE2ESI_EENS1_15EpilogueDefaultEEEEEvvEEEEvNT_6ParamsE --------------------------
	.section	.nv.info._ZN7cutlass13device_kernelINS_4gemm6kernel13GemmUniversalIN4cute5tupleIJiiiiEEENS1_10collective13CollectiveMmaINS1_34MainloopSm90TmaGmmaWarpSpecializedILi3ENS5_IJNS4_1CILi1EEESB_SB_EEENS1_32KernelTmaWarpSpecializedPingpongEEENS5_IJNSA_ILi64EEESF_NSA_ILi128EEEEEENS_6half_tENS5_IJlSB_lEEESI_SJ_NS4_8TiledMMAINS4_8MMA_AtomIJNS4_4SM904GMMA25MMA_64x64x16_F32F16F16_SSILNSN_5MajorE0ELSP_0ELNSN_7ScaleInE1ELSQ_1EEEEEENS4_6LayoutISC_NS5_IJNSA_ILi0EEESU_SU_EEEEENS5_IJNS4_10UnderscoreESX_SX_EEEEENS4_13SM90_TMA_LOADENS4_14ComposedLayoutINS4_7SwizzleILi3ELi4ELi3EEENS4_18smem_ptr_flag_bitsILi16EEENST_INS5_IJNSA_ILi8EEESF_EEENS5_IJSF_SB_EEEEEEEvNS4_8identityES10_S1A_vS1B_EENS_8epilogue10collective6detail29Sm90TmaWarpSpecializedAdapterINS1E_15DefaultEpilogueISI_SJ_SJ_NS1D_6thread17LinearCombinationISI_Li1EffLNS1I_9ScaleType4KindE0ELNS_15FloatRoundStyleE2ESI_EENS1_15EpilogueDefaultEEEEEvvEEEEvNT_6ParamsE,"",@"SHT_CUDA_INFO"
	.sectionflags	@""
	.align	4


	//----- nvinfo : EIATTR_CUDA_API_VERSION
	.align		4
        /*0000*/ 	.byte	0x04, 0x37
        /*0002*/ 	.short	(.L_21 - .L_20)
.L_20:
        /*0004*/ 	.word	0x00000082


	//----- nvinfo : EIATTR_KPARAM_INFO
	.align		4
.L_21:
        /*0008*/ 	.byte	0x04, 0x17
        /*000a*/ 	.short	(.L_23 - .L_22)
.L_22:
        /*000c*/ 	.word	0x00000000
        /*0010*/ 	.short	0x0000
        /*0012*/ 	.short	0x0070
        /*0014*/ 	.byte	0x00, 0xf0, 0x01, 0x10


	//----- nvinfo : EIATTR_SPARSE_MMA_MASK
	.align		4
.L_23:
        /*0018*/ 	.byte	0x03, 0x50
        /*001a*/ 	.short	0x0000


	//----- nvinfo : EIATTR_MAXREG_COUNT
	.align		4
        /*001c*/ 	.byte	0x03, 0x1b
        /*001e*/ 	.short	0x00a8


	//----- nvinfo : EIATTR_NUM_BARRIERS
	.align		4
        /*0020*/ 	.byte	0x02, 0x4c
        /*0022*/ 	.byte	0x01
	.zero		1


	//----- nvinfo : EIATTR_EXTERNS
	.align		4
        /*0024*/ 	.byte	0x04, 0x0f
        /*0026*/ 	.short	(.L_25 - .L_24)


	//   ....[0]....
	.align		4
.L_24:
        /*0028*/ 	.word	index@(__assertfail)


	//----- nvinfo : EIATTR_ANNOTATIONS
	.align		4
.L_25:
        /*002c*/ 	.byte	0x04, 0x55
        /*002e*/ 	.short	(.L_27 - .L_26)


	//   ....[0]....
.L_26:
        /*0030*/ 	.word	0x00000001
        /*0034*/ 	.byte	0xb0, 0x0a, 0x00, 0x00, 0x01, 0x00, 0x00, 0x00, 0xd0, 0x11, 0x00, 0x00, 0x01, 0x00, 0x00, 0x00
        /*0044*/ 	.byte	0x10, 0x46, 0x00, 0x00, 0x01, 0x00, 0x00, 0x00, 0x70, 0x52, 0x00, 0x00


	//----- nvinfo : EIATTR_MERCURY_ISA_VERSION
	.align		4
.L_27:
        /*0050*/ 	.byte	0x03, 0x5f
        /*0052*/ 	.short	0x0101


	//----- nvinfo : EIATTR_INT_WARP_WIDE_INSTR_OFFSETS
	.align		4
        /*0054*/ 	.byte	0x04, 0x31
        /*0056*/ 	.short	(.L_29 - .L_28)


	//   ....[0]....
.L_28:
        /*0058*/ 	.word	0x000003d0


	//   ....[1]....
        /*005c*/ 	.word	0x000003f0


	//   ....[2]....
        /*0060*/ 	.word	0x00000470


	//   ....[3]....
        /*0064*/ 	.word	0x00000480


	//   ....[4]....
        /*0068*/ 	.word	0x00000490


	//   ....[5]....
        /*006c*/ 	.word	0x000004b0


	//   ....[6]....
        /*0070*/ 	.word	0x00000540


	//   ....[7]....
        /*0074*/ 	.word	0x00000560


	//----- nvinfo : EIATTR_COOP_GROUP_MASK_REGIDS
	.align		4
.L_29:
        /*0078*/ 	.byte	0x04, 0x29
        /*007a*/ 	.short	(.L_31 - .L_30)


	//   ....[0]....
.L_30:
        /*007c*/ 	.word	0xffffffff


	//   ....[1]....
        /*0080*/ 	.word	0xffffffff


	//   ....[2]....
        /*0084*/ 	.word	0xffffffff


	//   ....[3]....
        /*0088*/ 	.word	0xffffffff


	//   ....[4]....
        /*008c*/ 	.word	0xffffffff


	//   ....[5]....
        /*0090*/ 	.word	0xffffffff


	//----- nvinfo : EIATTR_COOP_GROUP_INSTR_OFFSETS
	.align		4
.L_31:
        /*0094*/ 	.byte	0x04, 0x28
        /*0096*/ 	.short	(.L_33 - .L_32)


	//   ....[0]....
.L_32:
        /*0098*/ 	.word	0x00000070


	//   ....[1]....
        /*009c*/ 	.word	0x00000080


	//   ....[2]....
        /*00a0*/ 	.word	0x00000140


	//   ....[3]....
        /*00a4*/ 	.word	0x000002b0


	//   ....[4]....
        /*00a8*/ 	.word	0x000002f0


	//   ....[5]....
        /*00ac*/ 	.word	0x00000330


	//----- nvinfo : EIATTR_REG_RECONFIG
	.align		4
.L_33:
        /*00b0*/ 	.byte	0x01, 0x54
	.zero		2


	//----- nvinfo : EIATTR_SYSCALL_OFFSETS
	.align		4
        /*00b4*/ 	.byte	0x04, 0x46
        /*00b6*/ 	.short	(.L_35 - .L_34)


	//   ....[0]....
.L_34:
        /*00b8*/ 	.word	0x000016d0


	//----- nvinfo : EIATTR_MBARRIER_INSTR_OFFSETS
	.align		4
.L_35:
        /*00bc*/ 	.byte	0x04, 0x39
        /*00be*/ 	.short	(.L_37 - .L_36)


	//   ....[0]....
.L_36:
        /*00c0*/ 	.word	0x00000240
        /*00c4*/ 	.word	0x000000ff
        /*00c8*/ 	.word	0x00000000
        /*00cc*/ 	.short	0x0100
        /*00ce*/ 	.byte	0x08
	.zero		1


	//   ....[1]....
        /*00d0*/ 	.word	0x00000250
        /*00d4*/ 	.word	0x000000ff
        /*00d8*/ 	.word	0x00000018
        /*00dc*/ 	.short	0x0100
        /*00de*/ 	.byte	0x08
	.zero		1


	//   ....[2]....
        /*00e0*/ 	.word	0x00000260
        /*00e4*/ 	.word	0x000000ff
        /*00e8*/ 	.word	0x00000008
        /*00ec*/ 	.short	0x0100
        /*00ee*/ 	.byte	0x08
	.zero		1


	//   ....[3]....
        /*00f0*/ 	.word	0x00000270
        /*00f4*/ 	.word	0x000000ff
        /*00f8*/ 	.word	0x00000020
        /*00fc*/ 	.short	0x0100
        /*00fe*/ 	.byte	0x08
	.zero		1


	//   ....[4]....
        /*0100*/ 	.word	0x00000280
        /*0104*/ 	.word	0x000000ff
        /*0108*/ 	.word	0x00000010
        /*010c*/ 	.short	0x0100
        /*010e*/ 	.byte	0x08
	.zero		1


	//   ....[5]....
        /*0110*/ 	.word	0x00000290
        /*0114*/ 	.word	0x000000ff
        /*0118*/ 	.word	0x00000028
        /*011c*/ 	.short	0x0100
        /*011e*/ 	.byte	0x08
	.zero		1


	//   ....[6]....
        /*0120*/ 	.word	0x000005a0
        /*0124*/ 	.word	0x000000ff
        /*0128*/ 	.word	0x00000060
        /*012c*/ 	.short	0x0100
        /*012e*/ 	.byte	0x08
	.zero		1


	//   ....[7]....
        /*0130*/ 	.word	0x00000610
        /*0134*/ 	.word	0x000000ff
        /*0138*/ 	.word	0x00000068
        /*013c*/ 	.short	0x0100
        /*013e*/ 	.byte	0x08
	.zero		1


	//   ....[8]....
        /*0140*/ 	.word	0x00000630
        /*0144*/ 	.word	0x000000ff
        /*0148*/ 	.word	0x00000040
        /*014c*/ 	.short	0x0100
        /*014e*/ 	.byte	0x09
	.zero		1


	//   ....[9]....
        /*0150*/ 	.word	0x00000640
        /*0154*/ 	.word	0x000000ff
        /*0158*/ 	.word	0x00000048
        /*015c*/ 	.short	0x0100
        /*015e*/ 	.byte	0x09
	.zero		1


	//   ....[10]....
        /*0160*/ 	.word	0x00000650
        /*0164*/ 	.word	0x000000ff
        /*0168*/ 	.word	0x00000050
        /*016c*/ 	.short	0x0100
        /*016e*/ 	.byte	0x09
	.zero		1


	//   ....[11]....
        /*0170*/ 	.word	0x00000660
        /*0174*/ 	.word	0x000000ff
        /*0178*/ 	.word	0x00000058
        /*017c*/ 	.short	0x0100
        /*017e*/ 	.byte	0x09
	.zero		1


	//   ....[12]....
        /*0180*/ 	.word	0x00001590
        /*0184*/ 	.word	0x000000ff
        /*0188*/ 	.word	0xfffffff8
        /*018c*/ 	.short	0x010a
        /*018e*/ 	.byte	0x2b
	.zero		1


	//   ....[13]....
        /*0190*/ 	.word	0x00001750
        /*0194*/ 	.word	0x00000003
        /*0198*/ 	.word	0x00000000
        /*019c*/ 	.short	0x010a
        /*019e*/ 	.byte	0x3f
	.zero		1


	//   ....[14]....
        /*01a0*/ 	.word	0x00001790
        /*01a4*/ 	.word	0x00000003
        /*01a8*/ 	.word	0x00000000
        /*01ac*/ 	.short	0x010a
        /*01ae*/ 	.byte	0x3f
	.zero		1


	//   ....[15]....
        /*01b0*/ 	.word	0x00001c50
        /*01b4*/ 	.word	0x000000ff
        /*01b8*/ 	.word	0x00000000
        /*01bc*/ 	.short	0x010a
        /*01be*/ 	.byte	0x04
	.zero		1


	//   ....[16]....
        /*01c0*/ 	.word	0x00001c90
        /*01c4*/ 	.word	0x000000ff
        /*01c8*/ 	.word	0x00000000
        /*01cc*/ 	.short	0x010a
        /*01ce*/ 	.byte	0x04
	.zero		1


	//   ....[17]....
        /*01d0*/ 	.word	0x000020b0
        /*01d4*/ 	.word	0x000000ff
        /*01d8*/ 	.word	0x00000000
        /*01dc*/ 	.short	0x0101
        /*01de*/ 	.byte	0x04
	.zero		1


	//   ....[18]....
        /*01e0*/ 	.word	0x000021b0
        /*01e4*/ 	.word	0x00000003
        /*01e8*/ 	.word	0x00000000
        /*01ec*/ 	.short	0x0101
        /*01ee*/ 	.byte	0x30
	.zero		1


	//   ....[19]....
        /*01f0*/ 	.word	0x00002280
        /*01f4*/ 	.word	0x000000ff
        /*01f8*/ 	.word	0x00000000
        /*01fc*/ 	.short	0x0101
        /*01fe*/ 	.byte	0x06
	.zero		1


	//   ....[20]....
        /*0200*/ 	.word	0x000022f0
        /*0204*/ 	.word	0x000000ff
        /*0208*/ 	.word	0x00000008
        /*020c*/ 	.short	0x010a
        /*020e*/ 	.byte	0x2b
	.zero		1


	//   ....[21]....
        /*0210*/ 	.word	0x00004650
        /*0214*/ 	.word	0x00000000
        /*0218*/ 	.word	0x00000000
        /*021c*/ 	.short	0x0101
        /*021e*/ 	.byte	0x30
	.zero		1


	//   ....[22]....
        /*0220*/ 	.word	0x00004f40
        /*0224*/ 	.word	0x0000000b
        /*0228*/ 	.word	0x00000018
        /*022c*/ 	.short	0x010a
        /*022e*/ 	.byte	0x3f
	.zero		1


	//   ....[23]....
        /*0230*/ 	.word	0x000053a0
        /*0234*/ 	.word	0x00000006
        /*0238*/ 	.word	0x00000068
        /*023c*/ 	.short	0x0101
        /*023e*/ 	.byte	0x3f
	.zero		1


	//   ....[24]....
        /*0240*/ 	.word	0x00005ac0
        /*0244*/ 	.word	0x00000007
        /*0248*/ 	.word	0x00000000
        /*024c*/ 	.short	0x010a
        /*024e*/ 	.byte	0x3f
	.zero		1


	//   ....[25]....
        /*0250*/ 	.word	0x00005b40
        /*0254*/ 	.word	0x00000004
        /*0258*/ 	.word	0x00000000
        /*025c*/ 	.short	0x010a
        /*025e*/ 	.byte	0x3f
	.zero		1


	//   ....[26]....
        /*0260*/ 	.word	0x00005bd0
        /*0264*/ 	.word	0x00000005
        /*0268*/ 	.word	0x00000000
        /*026c*/ 	.short	0x010a
        /*026e*/ 	.byte	0x3f
	.zero		1


	//   ....[27]....
        /*0270*/ 	.word	0x00005c40
        /*0274*/ 	.word	0x00000003
        /*0278*/ 	.word	0xfffffff8
        /*027c*/ 	.short	0x010a
        /*027e*/ 	.byte	0x3f
	.zero		1


	//   ....[28]....
        /*0280*/ 	.word	0x00005c90
        /*0284*/ 	.word	0x00000003
        /*0288*/ 	.word	0x00000000
        /*028c*/ 	.short	0x010a
        /*028e*/ 	.byte	0x3f
	.zero		1


	//   ....[29]....
        /*0290*/ 	.word	0x00005cf0
        /*0294*/ 	.word	0x00000004
        /*0298*/ 	.word	0x00000000
        /*029c*/ 	.short	0x010a
        /*029e*/ 	.byte	0x3f
	.zero		1


	//   ....[30]....
        /*02a0*/ 	.word	0x00005d50
        /*02a4*/ 	.word	0x00000003
        /*02a8*/ 	.word	0x00000008
        /*02ac*/ 	.short	0x010a
        /*02ae*/ 	.byte	0x3f
	.zero		1


	//   ....[31]....
        /*02b0*/ 	.word	0x00005e20
        /*02b4*/ 	.word	0x0000000b
        /*02b8*/ 	.word	0x00000018
        /*02bc*/ 	.short	0x010a
        /*02be*/ 	.byte	0x3f
	.zero		1


	//   ....[32]....
        /*02c0*/ 	.word	0x00005ef0
        /*02c4*/ 	.word	0x00000007
        /*02c8*/ 	.word	0x00000000
        /*02cc*/ 	.short	0x010a
        /*02ce*/ 	.byte	0x3f
	.zero		1


	//   ....[33]....
        /*02d0*/ 	.word	0x00005f40
        /*02d4*/ 	.word	0x00000004
        /*02d8*/ 	.word	0x00000000
        /*02dc*/ 	.short	0x010a
        /*02de*/ 	.byte	0x3f
	.zero		1


	//----- nvinfo : EIATTR_NUM_MBARRIERS
	.align		4
.L_37:
        /*02e0*/ 	.byte	0x03, 0x38
        /*02e2*/ 	.short	0x000c


	//----- nvinfo : EIATTR_EXIT_INSTR_OFFSETS
	.align		4
        /*02e4*/ 	.byte	0x04, 0x1c
        /*02e6*/ 	.short	(.L_39 - .L_38)


	//   ....[0]....
.L_38:
        /*02e8*/ 	.word	0x00001160


	//   ....[1]....
        /*02ec*/ 	.word	0x000011c0


	//   ....[2]....
        /*02f0*/ 	.word	0x00004c70


	//   ....[3]....
        /*02f4*/ 	.word	0x00004ca0


	//   ....[4]....
        /*02f8*/ 	.word	0x00005c20


	//----- nvinfo : EIATTR_MAX_THREADS
	.align		4
.L_39:
        /*02fc*/ 	.byte	0x04, 0x05
        /*02fe*/ 	.short	(.L_41 - .L_40)
.L_40:
        /*0300*/ 	.word	0x00000180
        /*0304*/ 	.word	0x00000001
        /*0308*/ 	.word	0x00000001


	//----- nvinfo : EIATTR_CRS_STACK_SIZE
	.align		4
.L_41:
        /*030c*/ 	.byte	0x04, 0x1e
        /*030e*/ 	.short	(.L_43 - .L_42)
.L_42:
        /*0310*/ 	.word	0x00000000


	//----- nvinfo : EIATTR_CBANK_PARAM_SIZE
	.align		4
.L_43:
        /*0314*/ 	.byte	0x03, 0x19
        /*0316*/ 	.short	0x0470


	//----- nvinfo : EIATTR_PARAM_CBANK
	.align		4
        /*0318*/ 	.byte	0x04, 0x0a
        /*031a*/ 	.short	(.L_45 - .L_44)
	.align		4
.L_44:
        /*031c*/ 	.word	index@(.nv.constant0._ZN7cutlass13device_kernelINS_4gemm6kernel13GemmUniversalIN4cute5tupleIJiiiiEEENS1_10collective13CollectiveMmaINS1_34MainloopSm90TmaGmmaWarpSpecializedILi3ENS5_IJNS4_1CILi1EEESB_SB_EEENS1_32KernelTmaWarpSpecializedPingpongEEENS5_IJNSA_ILi64EEESF_NSA_ILi128EEEEEENS_6half_tENS5_IJlSB_lEEESI_SJ_NS4_8TiledMMAINS4_8MMA_AtomIJNS4_4SM904GMMA25MMA_64x64x16_F32F16F16_SSILNSN_5MajorE0ELSP_0ELNSN_7ScaleInE1ELSQ_1EEEEEENS4_6LayoutISC_NS5_IJNSA_ILi0EEESU_SU_EEEEENS5_IJNS4_10UnderscoreESX_SX_EEEEENS4_13SM90_TMA_LOADENS4_14ComposedLayoutINS4_7SwizzleILi3ELi4ELi3EEENS4_18smem_ptr_flag_bitsILi16EEENST_INS5_IJNSA_ILi8EEESF_EEENS5_IJSF_SB_EEEEEEEvNS4_8identityES10_S1A_vS1B_EENS_8epilogue10collective6detail29Sm90TmaWarpSpecializedAdapterINS1E_15DefaultEpilogueISI_SJ_SJ_NS1D_6thread17LinearCombinationISI_Li1EffLNS1I_9ScaleType4KindE0ELNS_15FloatRoundStyleE2ESI_EENS1_15EpilogueDefaultEEEEEvvEEEEvNT_6ParamsE)
        /*0320*/ 	.short	0x0210
        /*0322*/ 	.short	0x0470


	//----- nvinfo : EIATTR_SW_WAR
	.align		4
.L_45:
        /*0324*/ 	.byte	0x04, 0x36
        /*0326*/ 	.short	(.L_47 - .L_46)
.L_46:
        /*0328*/ 	.word	0x00000008
.L_47:


//--------------------- .nv.callgraph             --------------------------
	.section	.nv.callgraph,"",@"SHT_CUDA_CALLGRAPH"
	.align	4
	.sectionentsize	8
	.align		4
        /*0000*/ 	.word	0x00000000
	.align		4
        /*0004*/ 	.word	0xffffffff
	.align		4
        /*0008*/ 	.word	index@(_ZN7cutlass13device_kernelINS_4gemm6kernel13GemmUniversalIN4cute5tupleIJiiiiEEENS1_10collective13CollectiveMmaINS1_34MainloopSm90TmaGmmaWarpSpecializedILi3ENS5_IJNS4_1CILi1EEESB_SB_EEENS1_32KernelTmaWarpSpecializedPingpongEEENS5_IJNSA_ILi64EEESF_NSA_ILi128EEEEEENS_6half_tENS5_IJlSB_lEEESI_SJ_NS4_8TiledMMAINS4_8MMA_AtomIJNS4_4SM904GMMA25MMA_64x64x16_F32F16F16_SSILNSN_5MajorE0ELSP_0ELNSN_7ScaleInE1ELSQ_1EEEEEENS4_6LayoutISC_NS5_IJNSA_ILi0EEESU_SU_EEEEENS5_IJNS4_10UnderscoreESX_SX_EEEEENS4_13SM90_TMA_LOADENS4_14ComposedLayoutINS4_7SwizzleILi3ELi4ELi3EEENS4_18smem_ptr_flag_bitsILi16EEENST_INS5_IJNSA_ILi8EEESF_EEENS5_IJSF_SB_EEEEEEEvNS4_8identityES10_S1A_vS1B_EENS_8epilogue10collective6detail29Sm90TmaWarpSpecializedAdapterINS1E_15DefaultEpilogueISI_SJ_SJ_NS1D_6thread17LinearCombinationISI_Li1EffLNS1I_9ScaleType4KindE0ELNS_15FloatRoundStyleE2ESI_EENS1_15EpilogueDefaultEEEEEvvEEEEvNT_6ParamsE)
	.align		4
        /*000c*/ 	.word	index@(__assertfail)
	.align		4
        /*0010*/ 	.word	0x00000000
	.align		4
        /*0014*/ 	.word	0xfffffffe
	.align		4
        /*0018*/ 	.word	0x00000000
	.align		4
        /*001c*/ 	.word	0xfffffffd
	.align		4
        /*0020*/ 	.word	0x00000000
	.align		4
        /*0024*/ 	.word	0xfffffffc


//--------------------- .nv.constant4             --------------------------
	.section	.nv.constant4,"a",@progbits
	.align	8
	.align		8
.nv.constant4:
        /*0000*/ 	.dword	__assertfail
	.align		8
        /*0008*/ 	.dword	__unnamed_1
	.align		8
        /*0010*/ 	.dword	_ZN40_INTERNAL_85e4c9f4_4_k_cu_1b1b61ce_220964cuda3std3__45__cpo5beginE
	.align		8
        /*0018*/ 	.dword	_ZN40_INTERNAL_85e4c9f4_4_k_cu_1b1b61ce_220964cuda3std3__45__cpo3endE
	.align		8
        /*0020*/ 	.dword	_ZN40_INTERNAL_85e4c9f4_4_k_cu_1b1b61ce_220964cuda3std3__45__cpo6cbeginE
	.align		8
        /*0028*/ 	.dword	_ZN40_INTERNAL_85e4c9f4_4_k_cu_1b1b61ce_220964cuda3std3__45__cpo4cendE
	.align		8
        /*0030*/ 	.dword	_ZN40_INTERNAL_85e4c9f4_4_k_cu_1b1b61ce_220964cuda3std3__442_GLOBAL__N__85e4c9f4_4_k_cu_1b1b61ce_220966ignoreE
	.align		8
        /*0038*/ 	.dword	_ZN40_INTERNAL_85e4c9f4_4_k_cu_1b1b61ce_220964cuda3std3__419piecewise_constructE
	.align		8
        /*0040*/ 	.dword	_ZN40_INTERNAL_85e4c9f4_4_k_cu_1b1b61ce_220964cuda3std3__48in_placeE
	.align		8
        /*0048*/ 	.dword	_ZN40_INTERNAL_85e4c9f4_4_k_cu_1b1b61ce_220964cuda3std6ranges3__45__cpo4swapE
	.align		8
        /*0050*/ 	.dword	_ZN40_INTERNAL_85e4c9f4_4_k_cu_1b1b61ce_220964cuda3std6ranges3__45__cpo9iter_moveE
	.align		8
        /*0058*/ 	.dword	_ZN40_INTERNAL_85e4c9f4_4_k_cu_1b1b61ce_220964cute7productE
	.align		8
        /*0060*/ 	.dword	_ZN40_INTERNAL_85e4c9f4_4_k_cu_1b1b61ce_220964cute1_E
	.align		8
        /*0068*/ 	.dword	$str$22
	.align		8
        /*0070*/ 	.dword	$str$23


//--------------------- .text._ZN7cutlass13device_kernelINS_4gemm6kernel13GemmUniversalIN4cute5tupleIJiiiiEEENS1_10collective13CollectiveMmaINS1_34MainloopSm90TmaGmmaWarpSpecializedILi3ENS5_IJNS4_1CILi1EEESB_SB_EEENS1_32KernelTmaWarpSpecializedPingpongEEENS5_IJNSA_ILi64EEESF_NSA_ILi128EEEEEENS_6half_tENS5_IJlSB_lEEESI_SJ_NS4_8TiledMMAINS4_8MMA_AtomIJNS4_4SM904GMMA25MMA_64x64x16_F32F16F16_SSILNSN_5MajorE0ELSP_0ELNSN_7ScaleInE1ELSQ_1EEEEEENS4_6LayoutISC_NS5_IJNSA_ILi0EEESU_SU_EEEEENS5_IJNS4_10UnderscoreESX_SX_EEEEENS4_13SM90_TMA_LOADENS4_14ComposedLayoutINS4_7SwizzleILi3ELi4ELi3EEENS4_18smem_ptr_flag_bitsILi16EEENST_INS5_IJNSA_ILi8EEESF_EEENS5_IJSF_SB_EEEEEEEvNS4_8identityES10_S1A_vS1B_EENS_8epilogue10collective6detail29Sm90TmaWarpSpecializedAdapterINS1E_15DefaultEpilogueISI_SJ_SJ_NS1D_6thread17LinearCombinationISI_Li1EffLNS1I_9ScaleType4KindE0ELNS_15FloatRoundStyleE2ESI_EENS1_15EpilogueDefaultEEEEEvvEEEEvNT_6ParamsE --------------------------
	.section	.text._ZN7cutlass13device_kernelINS_4gemm6kernel13GemmUniversalIN4cute5tupleIJiiiiEEENS1_10collective13CollectiveMmaINS1_34MainloopSm90TmaGmmaWarpSpecializedILi3ENS5_IJNS4_1CILi1EEESB_SB_EEENS1_32KernelTmaWarpSpecializedPingpongEEENS5_IJNSA_ILi64EEESF_NSA_ILi128EEEEEENS_6half_tENS5_IJlSB_lEEESI_SJ_NS4_8TiledMMAINS4_8MMA_AtomIJNS4_4SM904GMMA25MMA_64x64x16_F32F16F16_SSILNSN_5MajorE0ELSP_0ELNSN_7ScaleInE1ELSQ_1EEEEEENS4_6LayoutISC_NS5_IJNSA_ILi0EEESU_SU_EEEEENS5_IJNS4_10UnderscoreESX_SX_EEEEENS4_13SM90_TMA_LOADENS4_14ComposedLayoutINS4_7SwizzleILi3ELi4ELi3EEENS4_18smem_ptr_flag_bitsILi16EEENST_INS5_IJNSA_ILi8EEESF_EEENS5_IJSF_SB_EEEEEEEvNS4_8identityES10_S1A_vS1B_EENS_8epilogue10collective6detail29Sm90TmaWarpSpecializedAdapterINS1E_15DefaultEpilogueISI_SJ_SJ_NS1D_6thread17LinearCombinationISI_Li1EffLNS1I_9ScaleType4KindE0ELNS_15FloatRoundStyleE2ESI_EENS1_15EpilogueDefaultEEEEEvvEEEEvNT_6ParamsE,"ax",@progbits
	.align	128
.text._ZN7cutlass13device_kernelINS_4gemm6kernel13GemmUniversalIN4cute5tupleIJiiiiEEENS1_10collective13CollectiveMmaINS1_34MainloopSm90TmaGmmaWarpSpecializedILi3ENS5_IJNS4_1CILi1EEESB_SB_EEENS1_32KernelTmaWarpSpecializedPingpongEEENS5_IJNSA_ILi64EEESF_NSA_ILi128EEEEEENS_6half_tENS5_IJlSB_lEEESI_SJ_NS4_8TiledMMAINS4_8MMA_AtomIJNS4_4SM904GMMA25MMA_64x64x16_F32F16F16_SSILNSN_5MajorE0ELSP_0ELNSN_7ScaleInE1ELSQ_1EEEEEENS4_6LayoutISC_NS5_IJNSA_ILi0EEESU_SU_EEEEENS5_IJNS4_10UnderscoreESX_SX_EEEEENS4_13SM90_TMA_LOADENS4_14ComposedLayoutINS4_7SwizzleILi3ELi4ELi3EEENS4_18smem_ptr_flag_bitsILi16EEENST_INS5_IJNSA_ILi8EEESF_EEENS5_IJSF_SB_EEEEEEEvNS4_8identityES10_S1A_vS1B_EENS_8epilogue10collective6detail29Sm90TmaWarpSpecializedAdapterINS1E_15DefaultEpilogueISI_SJ_SJ_NS1D_6thread17LinearCombinationISI_Li1EffLNS1I_9ScaleType4KindE0ELNS_15FloatRoundStyleE2ESI_EENS1_15EpilogueDefaultEEEEEvvEEEEvNT_6ParamsE:
        .type           _ZN7cutlass13device_kernelINS_4gemm6kernel13GemmUniversalIN4cute5tupleIJiiiiEEENS1_10collective13CollectiveMmaINS1_34MainloopSm90TmaGmmaWarpSpecializedILi3ENS5_IJNS4_1CILi1EEESB_SB_EEENS1_32KernelTmaWarpSpecializedPingpongEEENS5_IJNSA_ILi64EEESF_NSA_ILi128EEEEEENS_6half_tENS5_IJlSB_lEEESI_SJ_NS4_8TiledMMAINS4_8MMA_AtomIJNS4_4SM904GMMA25MMA_64x64x16_F32F16F16_SSILNSN_5MajorE0ELSP_0ELNSN_7ScaleInE1ELSQ_1EEEEEENS4_6LayoutISC_NS5_IJNSA_ILi0EEESU_SU_EEEEENS5_IJNS4_10UnderscoreESX_SX_EEEEENS4_13SM90_TMA_LOADENS4_14ComposedLayoutINS4_7SwizzleILi3ELi4ELi3EEENS4_18smem_ptr_flag_bitsILi16EEENST_INS5_IJNSA_ILi8EEESF_EEENS5_IJSF_SB_EEEEEEEvNS4_8identityES10_S1A_vS1B_EENS_8epilogue10collective6detail29Sm90TmaWarpSpecializedAdapterINS1E_15DefaultEpilogueISI_SJ_SJ_NS1D_6thread17LinearCombinationISI_Li1EffLNS1I_9ScaleType4KindE0ELNS_15FloatRoundStyleE2ESI_EENS1_15EpilogueDefaultEEEEEvvEEEEvNT_6ParamsE,@function
        .size           _ZN7cutlass13device_kernelINS_4gemm6kernel13GemmUniversalIN4cute5tupleIJiiiiEEENS1_10collective13CollectiveMmaINS1_34MainloopSm90TmaGmmaWarpSpecializedILi3ENS5_IJNS4_1CILi1EEESB_SB_EEENS1_32KernelTmaWarpSpecializedPingpongEEENS5_IJNSA_ILi64EEESF_NSA_ILi128EEEEEENS_6half_tENS5_IJlSB_lEEESI_SJ_NS4_8TiledMMAINS4_8MMA_AtomIJNS4_4SM904GMMA25MMA_64x64x16_F32F16F16_SSILNSN_5MajorE0ELSP_0ELNSN_7ScaleInE1ELSQ_1EEEEEENS4_6LayoutISC_NS5_IJNSA_ILi0EEESU_SU_EEEEENS5_IJNS4_10UnderscoreESX_SX_EEEEENS4_13SM90_TMA_LOADENS4_14ComposedLayoutINS4_7SwizzleILi3ELi4ELi3EEENS4_18smem_ptr_flag_bitsILi16EEENST_INS5_IJNSA_ILi8EEESF_EEENS5_IJSF_SB_EEEEEEEvNS4_8identityES10_S1A_vS1B_EENS_8epilogue10collective6detail29Sm90TmaWarpSpecializedAdapterINS1E_15DefaultEpilogueISI_SJ_SJ_NS1D_6thread17LinearCombinationISI_Li1EffLNS1I_9ScaleType4KindE0ELNS_15FloatRoundStyleE2ESI_EENS1_15EpilogueDefaultEEEEEvvEEEEvNT_6ParamsE,(.L_x_131 - _ZN7cutlass13device_kernelINS_4gemm6kernel13GemmUniversalIN4cute5tupleIJiiiiEEENS1_10collective13CollectiveMmaINS1_34MainloopSm90TmaGmmaWarpSpecializedILi3ENS5_IJNS4_1CILi1EEESB_SB_EEENS1_32KernelTmaWarpSpecializedPingpongEEENS5_IJNSA_ILi64EEESF_NSA_ILi128EEEEEENS_6half_tENS5_IJlSB_lEEESI_SJ_NS4_8TiledMMAINS4_8MMA_AtomIJNS4_4SM904GMMA25MMA_64x64x16_F32F16F16_SSILNSN_5MajorE0ELSP_0ELNSN_7ScaleInE1ELSQ_1EEEEEENS4_6LayoutISC_NS5_IJNSA_ILi0EEESU_SU_EEEEENS5_IJNS4_10UnderscoreESX_SX_EEEEENS4_13SM90_TMA_LOADENS4_14ComposedLayoutINS4_7SwizzleILi3ELi4ELi3EEENS4_18smem_ptr_flag_bitsILi16EEENST_INS5_IJNSA_ILi8EEESF_EEENS5_IJSF_SB_EEEEEEEvNS4_8identityES10_S1A_vS1B_EENS_8epilogue10collective6detail29Sm90TmaWarpSpecializedAdapterINS1E_15DefaultEpilogueISI_SJ_SJ_NS1D_6thread17LinearCombinationISI_Li1EffLNS1I_9ScaleType4KindE0ELNS_15FloatRoundStyleE2ESI_EENS1_15EpilogueDefaultEEEEEvvEEEEvNT_6ParamsE)
        .other          _ZN7cutlass13device_kernelINS_4gemm6kernel13GemmUniversalIN4cute5tupleIJiiiiEEENS1_10collective13CollectiveMmaINS1_34MainloopSm90TmaGmmaWarpSpecializedILi3ENS5_IJNS4_1CILi1EEESB_SB_EEENS1_32KernelTmaWarpSpecializedPingpongEEENS5_IJNSA_ILi64EEESF_NSA_ILi128EEEEEENS_6half_tENS5_IJlSB_lEEESI_SJ_NS4_8TiledMMAINS4_8MMA_AtomIJNS4_4SM904GMMA25MMA_64x64x16_F32F16F16_SSILNSN_5MajorE0ELSP_0ELNSN_7ScaleInE1ELSQ_1EEEEEENS4_6LayoutISC_NS5_IJNSA_ILi0EEESU_SU_EEEEENS5_IJNS4_10UnderscoreESX_SX_EEEEENS4_13SM90_TMA_LOADENS4_14ComposedLayoutINS4_7SwizzleILi3ELi4ELi3EEENS4_18smem_ptr_flag_bitsILi16EEENST_INS5_IJNSA_ILi8EEESF_EEENS5_IJSF_SB_EEEEEEEvNS4_8identityES10_S1A_vS1B_EENS_8epilogue10collective6detail29Sm90TmaWarpSpecializedAdapterINS1E_15DefaultEpilogueISI_SJ_SJ_NS1D_6thread17LinearCombinationISI_Li1EffLNS1I_9ScaleType4KindE0ELNS_15FloatRoundStyleE2ESI_EENS1_15EpilogueDefaultEEEEEvvEEEEvNT_6ParamsE,@"STO_CUDA_ENTRY STV_DEFAULT"
_ZN7cutlass13device_kernelINS_4gemm6kernel13GemmUniversalIN4cute5tupleIJiiiiEEENS1_10collective13CollectiveMmaINS1_34MainloopSm90TmaGmmaWarpSpecializedILi3ENS5_IJNS4_1CILi1EEESB_SB_EEENS1_32KernelTmaWarpSpecializedPingpongEEENS5_IJNSA_ILi64EEESF_NSA_ILi128EEEEEENS_6half_tENS5_IJlSB_lEEESI_SJ_NS4_8TiledMMAINS4_8MMA_AtomIJNS4_4SM904GMMA25MMA_64x64x16_F32F16F16_SSILNSN_5MajorE0ELSP_0ELNSN_7ScaleInE1ELSQ_1EEEEEENS4_6LayoutISC_NS5_IJNSA_ILi0EEESU_SU_EEEEENS5_IJNS4_10UnderscoreESX_SX_EEEEENS4_13SM90_TMA_LOADENS4_14ComposedLayoutINS4_7SwizzleILi3ELi4ELi3EEENS4_18smem_ptr_flag_bitsILi16EEENST_INS5_IJNSA_ILi8EEESF_EEENS5_IJSF_SB_EEEEEEEvNS4_8identityES10_S1A_vS1B_EENS_8epilogue10collective6detail29Sm90TmaWarpSpecializedAdapterINS1E_15DefaultEpilogueISI_SJ_SJ_NS1D_6thread17LinearCombinationISI_Li1EffLNS1I_9ScaleType4KindE0ELNS_15FloatRoundStyleE2ESI_EENS1_15EpilogueDefaultEEEEEvvEEEEvNT_6ParamsE:
[----:B------:R-:W0:Y:S02]  /*0000*/  LDC R1, c[0x0][0x28] ;  /* 0x00000a00ff017b82 */ /* 0x000e240000000800 */
[----:B0-----:R-:W-:Y:S01]  /*0010*/  VIADD R1, R1, 0xfffffff8 ;  /* 0xfffffff801017836 */ /* 0x001fe20000000000 */
[----:B------:R-:W0:Y:S01]  /*0020*/  S2R R4, SR_TID.X ;  /* 0x0000000000047919 */ /* 0x000e220000002100 */
[----:B------:R-:W-:Y:S01]  /*0030*/  ELECT P0, URZ, PT ;  /* 0x00000000003f782f */ /* 0x000fe20003800000 */
[----:B------:R-:W-:Y:S01]  /*0040*/  BSSY B0, `(.L_x_0) ;  /* 0x000000f000007945 */ /* 0x000fe20003800000 */
[--C-:B0-----:R-:W-:Y:S02]  /*0050*/  SHF.R.U32.HI R0, RZ, 0x5, R4.reuse ;  /* 0x00000005ff007819 */ /* 0x101fe40000011604 */
[----:B------:R-:W-:-:S03]  /*0060*/  SHF.R.U32.HI R5, RZ, 0x7, R4 ;  /* 0x00000007ff057819 */ /* 0x000fc60000011604 */
[----:B------:R-:W0:Y:S04]  /*0070*/  SHFL.IDX PT, R2, R0, RZ, 0x1f ;  /* 0x00001fff00027589 */ /* 0x000e2800000e0000 */
[----:B------:R1:W2:Y:S01]  /*0080*/  SHFL.IDX PT, R7, R5, RZ, 0x1f ;  /* 0x00001fff05077589 */ /* 0x0002a200000e0000 */
[----:B0-----:R-:W-:-:S13]  /*0090*/  ISETP.NE.OR P0, PT, R2, RZ, !P0 ;  /* 0x000000ff0200720c */ /* 0x001fda0004705670 */
[----:B-12---:R-:W-:Y:S05]  /*00a0*/  @P0 BRA `(.L_x_1) ;  /* 0x0000000000200947 */ /* 0x006fea0003800000 */
[----:B------:R-:W-:Y:S02]  /*00b0*/  ULDC.64 UR4, c[0x0][0x198] ;  /* 0x0000660000047ab9 */ /* 0x000fe40000000a00 */
[----:B------:R-:W-:Y:S02]  /*00c0*/  UIADD3 UR6, UP0, UR4, 0xf0, URZ ;  /* 0x000000f004067890 */ /* 0x000fe4000ff1e03f */
[----:B------:R-:W-:Y:S02]  /*00d0*/  UIADD3 UR4, UP1, UR4, 0x1f0, URZ ;  /* 0x000001f004047890 */ /* 0x000fe4000ff3e03f */
[----:B------:R-:W-:Y:S02]  /*00e0*/  UIADD3.X UR7, URZ, UR5, URZ, UP0, !UPT ;  /* 0x000000053f077290 */ /* 0x000fe400087fe43f */
[----:B------:R-:W-:-:S07]  /*00f0*/  UIADD3.X UR5, URZ, UR5, URZ, UP1, !UPT ;  /* 0x000000053f057290 */ /* 0x000fce0008ffe43f */
[----:B------:R0:W-:Y:S02]  /*0100*/  UTMACCTL.PF [UR6] ;  /* 0x00000000060079b9 */ /* 0x0001e40008040000 */
[----:B------:R0:W-:Y:S02]  /*0110*/  UTMACCTL.PF [UR4] ;  /* 0x00000000040079b9 */ /* 0x0001e40008040000 */
[----:B0-----:R-:W-:Y:S01]  /*0120*/  NOP ;  /* 0x0000000000007918 */ /* 0x001fe20000000000 */
.L_x_1:
[----:B------:R-:W-:Y:S05]  /*0130*/  BSYNC B0 ;  /* 0x0000000000007941 */ /* 0x000fea0003800000 */
.L_x_0:
[----:B------:R-:W0:Y:S02]  /*0140*/  SHFL.IDX PT, R3, R0, RZ, 0x1f ;  /* 0x00001fff00037589 */ /* 0x000e2400000e0000 */
[----:B0-----:R-:W-:-:S13]  /*0150*/  ISETP.NE.AND P0, PT, R3, RZ, PT ;  /* 0x000000ff0300720c */ /* 0x001fda0003f05270 */
[----:B------:R-:W-:Y:S05]  /*0160*/  @P0 BRA `(.L_x_2) ;  /* 0x0000000000500947 */ /* 0x000fea0003800000 */
[----:B------:R-:W0:Y:S01]  /*0170*/  S2UR UR8, SR_CgaCtaId ;  /* 0x00000000000879c3 */ /* 0x000e220000008800 */
[----:B------:R-:W-:Y:S01]  /*0180*/  UMOV UR4, 0x400 ;  /* 0x0000040000047882 */ /* 0x000fe20000000000 */
[----:B------:R-:W-:Y:S01]  /*0190*/  UMOV UR5, 0x1 ;  /* 0x0000000100057882 */ /* 0x000fe20000000000 */
[----:B------:R-:W-:Y:S01]  /*01a0*/  UMOV UR6, 0x80 ;  /* 0x0000008000067882 */ /* 0x000fe20000000000 */
[----:B------:R-:W-:Y:S01]  /*01b0*/  ELECT P0, URZ, PT ;  /* 0x00000000003f782f */ /* 0x000fe20003800000 */
[----:B------:R-:W-:-:S04]  /*01c0*/  UIADD3 UR6, -UR6, 0x100000, URZ ;  /* 0x0010000006067890 */ /* 0x000fc8000fffe13f */
[----:B------:R-:W-:Y:S02]  /*01d0*/  USHF.L.U32 UR7, UR6, 0xb, URZ ;  /* 0x0000000b06077899 */ /* 0x000fe4000800063f */
[----:B------:R-:W-:Y:S02]  /*01e0*/  USHF.L.U32 UR6, UR6, 0x1, URZ ;  /* 0x0000000106067899 */ /* 0x000fe4000800063f */
[----:B0-----:R-:W-:Y:S02]  /*01f0*/  ULEA UR8, UR8, UR4, 0x18 ;  /* 0x0000000408087291 */ /* 0x001fe4000f8ec03f */
[----:B------:R-:W-:-:S04]  /*0200*/  UIADD3 UR4, -UR5, 0x100000, URZ ;  /* 0x0010000005047890 */ /* 0x000fc8000fffe13f */
[----:B------:R-:W-:Y:S02]  /*0210*/  USHF.L.U32 UR5, UR4, 0xb, URZ ;  /* 0x0000000b04057899 */ /* 0x000fe4000800063f */
[----:B------:R-:W-:Y:S01]  /*0220*/  USHF.L.U32 UR4, UR4, 0x1, URZ ;  /* 0x0000000104047899 */ /* 0x000fe2000800063f */
[----:B------:R-:W0:Y:S11]  /*0230*/  FENCE.VIEW.ASYNC.S ;  /* 0x00000000000073c6 */ /* 0x000e360000000000 */
[----:B0-----:R0:W1:Y:S01]  /*0240*/  SYNCS.EXCH.64 URZ, [UR8], UR4 ;  /* 0x00000004083f75b2 */ /* 0x0010620008000100 */
[----:B------:R0:W2:Y:S01]  /*0250*/  SYNCS.EXCH.64 URZ, [UR8+0x18], UR6 ;  /* 0x00001806083f75b2 */ /* 0x0000a20008000100 */
[----:B------:R0:W3:Y:S01]  /*0260*/  SYNCS.EXCH.64 URZ, [UR8+0x8], UR4 ;  /* 0x00000804083f75b2 */ /* 0x0000e20008000100 */
[----:B------:R0:W4:Y:S01]  /*0270*/  SYNCS.EXCH.64 URZ, [UR8+0x20], UR6 ;  /* 0x00002006083f75b2 */ /* 0x0001220008000100 */
[----:B------:R0:W0:Y:S01]  /*0280*/  SYNCS.EXCH.64 URZ, [UR8+0x10], UR4 ;  /* 0x00001004083f75b2 */ /* 0x0000220008000100 */
[----:B------:R0:W0:Y:S01]  /*0290*/  SYNCS.EXCH.64 URZ, [UR8+0x28], UR6 ;  /* 0x00002806083f75b2 */ /* 0x0000220008000100 */
[----:B------:R-:W-:Y:S01]  /*02a0*/  NOP ;  /* 0x0000000000007918 */ /* 0x000fe20000000000 */
.L_x_2:
[----:B------:R-:W5:Y:S01]  /*02b0*/  SHFL.IDX PT, R6, R0, RZ, 0x1f ;  /* 0x00001fff00067589 */ /* 0x000f6200000e0000 */
[----:B------:R-:W-:Y:S01]  /*02c0*/  ELECT P0, URZ, PT ;  /* 0x00000000003f782f */ /* 0x000fe20003800000 */
[----:B------:R-:W-:Y:S01]  /*02d0*/  NOP ;  /* 0x0000000000007918 */ /* 0x000fe20000000000 */
[----:B------:R-:W-:Y:S01]  /*02e0*/  ELECT P1, URZ, PT ;  /* 0x00000000003f782f */ /* 0x000fe20003820000 */
[----:B------:R-:W1:Y:S01]  /*02f0*/  SHFL.IDX PT, R3, R0, RZ, 0x1f ;  /* 0x00001fff00037589 */ /* 0x000e6200000e0000 */
[----:B0-----:R-:W-:Y:S01]  /*0300*/  UMOV UR4, 0x20 ;  /* 0x0000002000047882 */ /* 0x001fe20000000000 */
[----:B------:R-:W-:Y:S01]  /*0310*/  UMOV UR11, 0x80 ;  /* 0x00000080000b7882 */ /* 0x000fe20000000000 */
[----:B------:R-:W-:Y:S01]  /*0320*/  NOP ;  /* 0x0000000000007918 */ /* 0x000fe20000000000 */
[----:B------:R-:W0:Y:S01]  /*0330*/  SHFL.IDX PT, R5, R5, RZ, 0x1f ;  /* 0x00001fff05057589 */ /* 0x000e2200000e0000 */
[C---:B------:R-:W-:Y:S01]  /*0340*/  VIADD R31, R7.reuse, 0xffffffff ;  /* 0xffffffff071f7836 */ /* 0x040fe20000000000 */
[----:B------:R-:W-:Y:S01]  /*0350*/  ULDC.64 UR36, c[0x0][0x208] ;  /* 0x0000820000247ab9 */ /* 0x000fe20000000a00 */
[----:B------:R-:W-:-:S03]  /*0360*/  ISETP.NE.AND P2, PT, R7, RZ, PT ;  /* 0x000000ff0700720c */ /* 0x000fc60003f45270 */
[----:B------:R-:W-:Y:S02]  /*0370*/  ISETP.GE.U32.AND P3, PT, R31, 0x2, PT ;  /* 0x000000021f00780c */ /* 0x000fe40003f66070 */
[----:B-----5:R-:W-:Y:S02]  /*0380*/  ISETP.NE.OR P0, PT, R6, RZ, !P0 ;  /* 0x000000ff0600720c */ /* 0x020fe40004705670 */
[----:B-1----:R-:W-:Y:S02]  /*0390*/  ISETP.NE.OR P1, PT, R3, RZ, !P1 ;  /* 0x000000ff0300720c */ /* 0x002fe40004f25670 */
[----:B------:R-:W-:Y:S02]  /*03a0*/  SHF.R.S32.HI R3, RZ, 0x1f, R2 ;  /* 0x0000001fff037819 */ /* 0x000fe40000011402 */
[----:B0-----:R-:W-:Y:S02]  /*03b0*/  R2UR UR43, R5 ;  /* 0x00000000052b72ca */ /* 0x001fe400000e0000 */
[----:B------:R-:W-:-:S05]  /*03c0*/  LEA.HI R3, R3, R2, RZ, 0x2 ;  /* 0x0000000203037211 */ /* 0x000fca00078f10ff */
[----:B------:R-:W-:Y:S01]  /*03d0*/  VOTEU.ALL UP0, P0 ;  /* 0x00000000003f7886 */ /* 0x000fe20000000000 */
[----:B------:R-:W-:Y:S01]  /*03e0*/  LOP3.LUT R3, R3, 0xfffffffc, RZ, 0xc0, !PT ;  /* 0xfffffffc03037812 */ /* 0x000fe200078ec0ff */
[----:B------:R-:W-:-:S03]  /*03f0*/  VOTEU.ALL UP1, P1 ;  /* 0x00000000003f7886 */ /* 0x000fc60000820000 */
[----:B------:R-:W0:Y:S01]  /*0400*/  @!UP0 S2UR UR7, SR_CgaCtaId ;  /* 0x00000000000789c3 */ /* 0x000e220000008800 */
[----:B------:R-:W-:Y:S01]  /*0410*/  @!UP0 UMOV UR6, 0x400 ;  /* 0x0000040000068882 */ /* 0x000fe20000000000 */
[----:B------:R-:W-:-:S04]  /*0420*/  @!UP0 UIADD3 UR4, -UR4, 0x100000, URZ ;  /* 0x0010000004048890 */ /* 0x000fc8000fffe13f */
[----:B------:R-:W-:Y:S02]  /*0430*/  @!UP0 USHF.L.U32 UR5, UR4, 0xb, URZ ;  /* 0x0000000b04058899 */ /* 0x000fe4000800063f */
[----:B------:R-:W-:Y:S01]  /*0440*/  @!UP0 USHF.L.U32 UR4, UR4, 0x1, URZ ;  /* 0x0000000104048899 */ /* 0x000fe2000800063f */
[----:B------:R-:W-:Y:S01]  /*0450*/  IMAD.IADD R14, R2, 0x1, -R3 ;  /* 0x00000001020e7824 */ /* 0x000fe200078e0a03 */
[----:B------:R-:W-:Y:S01]  /*0460*/  @!UP1 UMOV UR9, 0x400 ;  /* 0x0000040000099882 */ /* 0x000fe20000000000 */
[----:B------:R-:W-:Y:S01]  /*0470*/  VOTEU.ALL UP2, P1 ;  /* 0x00000000003f7886 */ /* 0x000fe20000840000 */
[----:B------:R-:W-:Y:S01]  /*0480*/  VOTEU.ALL UP3, P1 ;  /* 0x00000000003f7886 */ /* 0x000fe20000860000 */
[----:B------:R-:W-:Y:S01]  /*0490*/  VOTEU.ALL UP4, P1 ;  /* 0x00000000003f7886 */ /* 0x000fe20000880000 */
[----:B------:R-:W1:Y:S01]  /*04a0*/  @!UP1 S2UR UR10, SR_CgaCtaId ;  /* 0x00000000000a99c3 */ /* 0x000e620000008800 */
[----:B------:R-:W-:Y:S01]  /*04b0*/  VOTEU.ALL UP5, P1 ;  /* 0x00000000003f7886 */ /* 0x000fe200008a0000 */
[----:B------:R-:W-:-:S04]  /*04c0*/  SHF.R.S32.HI R3, RZ, 0x1f, R4 ;  /* 0x0000001fff037819 */ /* 0x000fc80000011404 */
[----:B------:R-:W-:-:S04]  /*04d0*/  LEA.HI R3, R3, R4, RZ, 0x7 ;  /* 0x0000000403037211 */ /* 0x000fc800078f38ff */
[----:B------:R-:W-:-:S05]  /*04e0*/  LOP3.LUT R3, R3, 0xffffff80, RZ, 0xc0, !PT ;  /* 0xffffff8003037812 */ /* 0x000fca00078ec0ff */
[----:B------:R-:W-:Y:S01]  /*04f0*/  IMAD.IADD R5, R4, 0x1, -R3 ;  /* 0x0000000104057824 */ /* 0x000fe200078e0a03 */
[----:B0-----:R-:W-:Y:S02]  /*0500*/  @!UP0 ULEA UR8, UR7, UR6, 0x18 ;  /* 0x0000000607088291 */ /* 0x001fe4000f8ec03f */
[----:B------:R-:W-:-:S04]  /*0510*/  @!UP1 UIADD3 UR6, -UR11, 0x100000, URZ ;  /* 0x001000000b069890 */ /* 0x000fc8000fffe13f */
[----:B------:R-:W-:Y:S02]  /*0520*/  @!UP1 USHF.L.U32 UR7, UR6, 0xb, URZ ;  /* 0x0000000b06079899 */ /* 0x000fe4000800063f */
[----:B------:R-:W-:Y:S01]  /*0530*/  @!UP1 USHF.L.U32 UR6, UR6, 0x1, URZ ;  /* 0x0000000106069899 */ /* 0x000fe2000800063f */
[----:B------:R-:W-:Y:S01]  /*0540*/  VOTEU.ALL UP0, P0 ;  /* 0x00000000003f7886 */ /* 0x000fe20000000000 */
[----:B-1----:R-:W-:Y:S01]  /*0550*/  @!UP1 ULEA UR9, UR10, UR9, 0x18 ;  /* 0x000000090a099291 */ /* 0x002fe2000f8ec03f */
[----:B------:R-:W-:Y:S02]  /*0560*/  VOTEU.ALL UP1, P0 ;  /* 0x00000000003f7886 */ /* 0x000fe40000020000 */
[----:B------:R-:W-:Y:S01]  /*0570*/  ULDC.64 UR10, c[0x0][0x598] ;  /* 0x00016600000a7ab9 */ /* 0x000fe20000000a00 */
[----:B------:R-:W-:Y:S01]  /*0580*/  ISETP.NE.AND P0, PT, R14, 0x3, PT ;  /* 0x000000030e00780c */ /* 0x000fe20003f05270 */
[----:B------:R-:W0:Y:S02]  /*0590*/  FENCE.VIEW.ASYNC.S ;  /* 0x00000000000073c6 */ /* 0x000e240000000000 */
[----:B0-----:R0:W2:Y:S01]  /*05a0*/  @!UP0 SYNCS.EXCH.64 URZ, [UR8+0x60], UR4 ;  /* 0x00006004083f85b2 */ /* 0x0010a20008000100 */
[----:B------:R-:W-:-:S02]  /*05b0*/  ISETP.NE.U32.AND P1, PT, RZ, UR10, PT ;  /* 0x0000000aff007c0c */ /* 0x000fc4000bf25070 */
[----:B------:R-:W-:Y:S02]  /*05c0*/  ISETP.EQ.OR P0, PT, R14, RZ, !P0 ;  /* 0x000000ff0e00720c */ /* 0x000fe40004702670 */
[----:B------:R-:W-:Y:S02]  /*05d0*/  ISETP.NE.AND.EX P1, PT, RZ, UR11, PT, P1 ;  /* 0x0000000bff007c0c */ /* 0x000fe4000bf25310 */
[----:B------:R-:W-:-:S04]  /*05e0*/  ISETP.EQ.AND P0, PT, R7, RZ, P0 ;  /* 0x000000ff0700720c */ /* 0x000fc80000702270 */
[----:B------:R-:W-:-:S04]  /*05f0*/  SEL R23, RZ, 0x1, !P0 ;  /* 0x00000001ff177807 */ /* 0x000fc80004000000 */
[----:B------:R-:W-:Y:S01]  /*0600*/  SEL R23, R23, 0x2, P3 ;  /* 0x0000000217177807 */ /* 0x000fe20001800000 */
[----:B------:R0:W2:Y:S01]  /*0610*/  @!UP1 SYNCS.EXCH.64 URZ, [UR8+0x68], UR4 ;  /* 0x00006804083f95b2 */ /* 0x0000a20008000100 */
[----:B------:R-:W-:Y:S01]  /*0620*/  NOP ;  /* 0x0000000000007918 */ /* 0x000fe20000000000 */
[----:B------:R0:W2:Y:S01]  /*0630*/  @!UP2 SYNCS.EXCH.64 URZ, [UR9+0x40], UR6 ;  /* 0x00004006093fa5b2 */ /* 0x0000a20008000100 */
[----:B------:R0:W2:Y:S01]  /*0640*/  @!UP3 SYNCS.EXCH.64 URZ, [UR9+0x48], UR6 ;  /* 0x00004806093fb5b2 */ /* 0x0000a20008000100 */
[----:B------:R0:W2:Y:S01]  /*0650*/  @!UP4 SYNCS.EXCH.64 URZ, [UR9+0x50], UR6 ;  /* 0x00005006093fc5b2 */ /* 0x0000a20008000100 */
[----:B------:R0:W2:Y:S01]  /*0660*/  @!UP5 SYNCS.EXCH.64 URZ, [UR9+0x58], UR6 ;  /* 0x00005806093fd5b2 */ /* 0x0000a20008000100 */
[----:B------:R-:W-:Y:S01]  /*0670*/  NOP ;  /* 0x0000000000007918 */ /* 0x000fe20000000000 */
[----:B--234-:R-:W-:Y:S06]  /*0680*/  BAR.SYNC.DEFER_BLOCKING 0x0 ;  /* 0x0000000000007b1d */ /* 0x01cfec0000010000 */
[----:B0-----:R-:W-:Y:S05]  /*0690*/  @!P1 BRA `(.L_x_3) ;  /* 0x00000000001c9947 */ /* 0x001fea0003800000 */
[----:B------:R-:W0:Y:S02]  /*06a0*/  LDC.64 R2, c[0x0][0x598] ;  /* 0x00016600ff027b82 */ /* 0x000e240000000a00 */
[----:B0-----:R-:W2:Y:S02]  /*06b0*/  LDG.E.64 R2, desc[UR36][R2.64] ;  /* 0x0000002402027981 */ /* 0x001ea4000c1e1b00 */
[----:B--2---:R-:W-:-:S04]  /*06c0*/  ISETP.NE.U32.AND P0, PT, R2, RZ, PT ;  /* 0x000000ff0200720c */ /* 0x004fc80003f05070 */
[----:B------:R-:W-:-:S13]  /*06d0*/  ISETP.NE.AND.EX P0, PT, R3, RZ, PT, P0 ;  /* 0x000000ff0300720c */ /* 0x000fda0003f05300 */
[----:B------:R-:W-:Y:S05]  /*06e0*/  @!P0 BRA `(.L_x_3) ;  /* 0x0000000000088947 */ /* 0x000fea0003800000 */
[----:B------:R1:W5:Y:S01]  /*06f0*/  LD.E R56, desc[UR36][R2.64] ;  /* 0x0000002402387980 */ /* 0x000362000c101900 */
[----:B------:R-:W-:Y:S05]  /*0700*/  BRA `(.L_x_4) ;  /* 0x0000000000247947 */ /* 0x000fea0003800000 */
.L_x_3:
[----:B------:R-:W-:Y:S02]  /*0710*/  ULDC.64 UR4, c[0x0][0x588] ;  /* 0x0001620000047ab9 */ /* 0x000fe40000000a00 */
[----:B------:R-:W-:-:S04]  /*0720*/  ISETP.NE.U32.AND P0, PT, RZ, UR4, PT ;  /* 0x00000004ff007c0c */ /* 0x000fc8000bf05070 */
[----:B------:R-:W-:-:S13]  /*0730*/  ISETP.NE.AND.EX P0, PT, RZ, UR5, PT, P0 ;  /* 0x00000005ff007c0c */ /* 0x000fda000bf05300 */
[----:B------:R-:W-:Y:S05]  /*0740*/  @!P0 BRA `(.L_x_5) ;  /* 0x00000000000c8947 */ /* 0x000fea0003800000 */
[----:B------:R-:W0:Y:S02]  /*0750*/  LDC.64 R56, c[0x0][0x588] ;  /* 0x00016200ff387b82 */ /* 0x000e240000000a00 */
[----:B0-----:R0:W5:Y:S01]  /*0760*/  LDG.E R56, desc[UR36][R56.64] ;  /* 0x0000002438387981 */ /* 0x001162000c1e1900 */
[----:B------:R-:W-:Y:S05]  /*0770*/  BRA `(.L_x_4) ;  /* 0x0000000000087947 */ /* 0x000fea0003800000 */
.L_x_5:
[----:B------:R-:W-:Y:S02]  /*0780*/  ULDC UR4, c[0x0][0x580] ;  /* 0x0001600000047ab9 */ /* 0x000fe40000000800 */
[----:B------:R-:W-:-:S07]  /*0790*/  IMAD.U32 R56, RZ, RZ, UR4 ;  /* 0x00000004ff387e24 */ /* 0x000fce000f8e00ff */
.L_x_4:
[----:B------:R-:W-:Y:S02]  /*07a0*/  ULDC.64 UR4, c[0x0][0x5a0] ;  /* 0x0001680000047ab9 */ /* 0x000fe40000000a00 */
[----:B------:R-:W-:-:S04]  /*07b0*/  ISETP.NE.U32.AND P0, PT, RZ, UR4, PT ;  /* 0x00000004ff007c0c */ /* 0x000fc8000bf05070 */
[----:B------:R-:W-:-:S13]  /*07c0*/  ISETP.NE.AND.EX P0, PT, RZ, UR5, PT, P0 ;  /* 0x00000005ff007c0c */ /* 0x000fda000bf05300 */
[----:B------:R-:W-:Y:S05]  /*07d0*/  @!P0 BRA `(.L_x_6) ;  /* 0x00000000001c8947 */ /* 0x000fea0003800000 */
[----:B-1----:R-:W1:Y:S02]  /*07e0*/  LDC.64 R2, c[0x0][0x5a0] ;  /* 0x00016800ff027b82 */ /* 0x002e640000000a00 */
[----:B-1----:R-:W2:Y:S02]  /*07f0*/  LDG.E.64 R2, desc[UR36][R2.64] ;  /* 0x0000002402027981 */ /* 0x002ea4000c1e1b00 */
[----:B--2---:R-:W-:-:S04]  /*0800*/  ISETP.NE.U32.AND P0, PT, R2, RZ, PT ;  /* 0x000000ff0200720c */ /* 0x004fc80003f05070 */
[----:B------:R-:W-:-:S13]  /*0810*/  ISETP.NE.AND.EX P0, PT, R3, RZ, PT, P0 ;  /* 0x000000ff0300720c */ /* 0x000fda0003f05300 */
[----:B------:R-:W-:Y:S05]  /*0820*/  @!P0 BRA `(.L_x_6) ;  /* 0x0000000000088947 */ /* 0x000fea0003800000 */
[----:B0-----:R2:W5:Y:S01]  /*0830*/  LD.E R57, desc[UR36][R2.64] ;  /* 0x0000002402397980 */ /* 0x001562000c101900 */
[----:B------:R-:W-:Y:S05]  /*0840*/  BRA `(.L_x_7) ;  /* 0x0000000000247947 */ /* 0x000fea0003800000 */
.L_x_6:
[----:B------:R-:W-:Y:S02]  /*0850*/  ULDC.64 UR4, c[0x0][0x590] ;  /* 0x0001640000047ab9 */ /* 0x000fe40000000a00 */
[----:B------:R-:W-:-:S04]  /*0860*/  ISETP.NE.U32.AND P0, PT, RZ, UR4, PT ;  /* 0x00000004ff007c0c */ /* 0x000fc8000bf05070 */
[----:B------:R-:W-:-:S13]  /*0870*/  ISETP.NE.AND.EX P0, PT, RZ, UR5, PT, P0 ;  /* 0x00000005ff007c0c */ /* 0x000fda000bf05300 */
[----:B------:R-:W-:Y:S05]  /*0880*/  @!P0 BRA `(.L_x_8) ;  /* 0x00000000000c8947 */ /* 0x000fea0003800000 */
[----:B-1----:R-:W0:Y:S02]  /*0890*/  LDC.64 R2, c[0x0][0x590] ;  /* 0x00016400ff027b82 */ /* 0x002e240000000a00 */
[----:B0-----:R0:W5:Y:S01]  /*08a0*/  LDG.E R57, desc[UR36][R2.64] ;  /* 0x0000002402397981 */ /* 0x001162000c1e1900 */
[----:B------:R-:W-:Y:S05]  /*08b0*/  BRA `(.L_x_7) ;  /* 0x0000000000087947 */ /* 0x000fea0003800000 */
.L_x_8:
[----:B------:R-:W-:Y:S02]  /*08c0*/  ULDC UR4, c[0x0][0x584] ;  /* 0x0001610000047ab9 */ /* 0x000fe40000000800 */
[----:B0-----:R-:W-:-:S07]  /*08d0*/  IMAD.U32 R57, RZ, RZ, UR4 ;  /* 0x00000004ff397e24 */ /* 0x001fce000f8e00ff */
.L_x_7:
[----:B012---:R-:W0:Y:S01]  /*08e0*/  LDC R2, c[0x0][0x65c] ;  /* 0x00019700ff027b82 */ /* 0x007e220000000800 */
[----:B------:R-:W1:Y:S01]  /*08f0*/  S2R R15, SR_CTAID.Y ;  /* 0x00000000000f7919 */ /* 0x000e620000002600 */
[----:B------:R-:W-:Y:S01]  /*0900*/  ULDC UR6, c[0x0][0x28c] ;  /* 0x0000a30000067ab9 */ /* 0x000fe20000000800 */
[----:B------:R-:W-:Y:S01]  /*0910*/  ISETP.NE.AND P0, PT, R7, 0x2, PT ;  /* 0x000000020700780c */ /* 0x000fe20003f05270 */
[----:B------:R-:W-:Y:S01]  /*0920*/  UIADD3 UR6, UR6, 0x7f, URZ ;  /* 0x0000007f06067890 */ /* 0x000fe2000fffe03f */
[----:B------:R-:W2:Y:S01]  /*0930*/  S2R R6, SR_CTAID.X ;  /* 0x0000000000067919 */ /* 0x000ea20000002500 */
[----:B------:R-:W-:Y:S01]  /*0940*/  UMOV UR38, URZ ;  /* 0x0000003f00267c82 */ /* 0x000fe20008000000 */
[----:B------:R-:W-:Y:S01]  /*0950*/  UMOV UR39, URZ ;  /* 0x0000003f00277c82 */ /* 0x000fe20008000000 */
[----:B------:R-:W-:Y:S01]  /*0960*/  USHF.R.S32.HI UR7, URZ, 0x1f, UR6 ;  /* 0x0000001f3f077899 */ /* 0x000fe20008011406 */
[----:B------:R-:W-:-:S03]  /*0970*/  ULDC.64 UR8, c[0x0][0x650] ;  /* 0x0001940000087ab9 */ /* 0x000fc60000000a00 */
[----:B------:R-:W-:-:S04]  /*0980*/  ULEA.HI UR7, UR7, UR6, URZ, 0x7 ;  /* 0x0000000607077291 */ /* 0x000fc8000f8f383f */
[----:B------:R-:W-:Y:S01]  /*0990*/  USHF.R.S32.HI UR40, URZ, 0x7, UR7 ;  /* 0x000000073f287899 */ /* 0x000fe20008011407 */
[----:B0-----:R-:W-:-:S13]  /*09a0*/  ISETP.NE.AND P1, PT, R2, 0x1, PT ;  /* 0x000000010200780c */ /* 0x001fda0003f25270 */
[----:B------:R-:W2:Y:S01]  /*09b0*/  @P1 LDC R17, c[0x0][0x10] ;  /* 0x00000400ff111b82 */ /* 0x000ea20000000800 */
[----:B-1----:R-:W-:Y:S02]  /*09c0*/  @P1 IMAD.MOV.U32 R8, RZ, RZ, R15 ;  /* 0x000000ffff081224 */ /* 0x002fe400078e000f */
[----:B------:R-:W-:Y:S02]  /*09d0*/  @P1 IMAD.MOV.U32 R9, RZ, RZ, RZ ;  /* 0x000000ffff091224 */ /* 0x000fe400078e00ff */
[----:B------:R-:W-:-:S03]  /*09e0*/  @P1 IMAD.MOV.U32 R7, RZ, RZ, RZ ;  /* 0x000000ffff071224 */ /* 0x000fc600078e00ff */
[----:B------:R-:W0:Y:S01]  /*09f0*/  @!P1 LDC R3, c[0x0][0xc] ;  /* 0x00000300ff039b82 */ /* 0x000e220000000800 */
[----:B------:R-:W-:Y:S01]  /*0a00*/  ULDC UR4, c[0x0][0xc] ;  /* 0x0000030000047ab9 */ /* 0x000fe20000000800 */
[----:B------:R-:W-:Y:S02]  /*0a10*/  ULDC UR5, c[0x0][0x10] ;  /* 0x0000040000057ab9 */ /* 0x000fe40000000800 */
[----:B------:R-:W-:-:S04]  /*0a20*/  UIMAD.WIDE.U32 UR4, UR4, UR5, URZ ;  /* 0x00000005040472a5 */ /* 0x000fc8000f8e003f */
[----:B------:R-:W1:Y:S01]  /*0a30*/  LDC R0, c[0x0][0x14] ;  /* 0x00000500ff007b82 */ /* 0x000e620000000800 */
[----:B--2---:R-:W-:-:S04]  /*0a40*/  @P1 IMAD.WIDE.U32 R16, R6, R17, R8 ;  /* 0x0000001106101225 */ /* 0x004fc800078e0008 */
[----:B------:R-:W-:Y:S02]  /*0a50*/  @P1 IMAD.IADD R17, R17, 0x1, R7 ;  /* 0x0000000111111824 */ /* 0x000fe400078e0207 */
[----:B------:R-:W-:Y:S02]  /*0a60*/  IMAD.MOV.U32 R7, RZ, RZ, RZ ;  /* 0x000000ffff077224 */ /* 0x000fe400078e00ff */
[----:B0-----:R-:W-:-:S04]  /*0a70*/  @!P1 IMAD.WIDE.U32 R8, R3, R15, R6 ;  /* 0x0000000f03089225 */ /* 0x001fc800078e0006 */
[----:B------:R-:W-:Y:S02]  /*0a80*/  @!P1 IMAD.MOV.U32 R16, RZ, RZ, R8 ;  /* 0x000000ffff109224 */ /* 0x000fe400078e0008 */
[----:B-1----:R-:W-:-:S04]  /*0a90*/  IMAD.WIDE.U32 R10, R0, UR4, RZ ;  /* 0x00000004000a7c25 */ /* 0x002fc8000f8e00ff */
[----:B------:R-:W-:Y:S01]  /*0aa0*/  IMAD R3, R0, UR5, RZ ;  /* 0x0000000500037c24 */ /* 0x000fe2000f8e02ff */
[----:B------:R0:W-:Y:S01]  /*0ab0*/  STL.64 [R1], R10 ;  /* 0x0000000a01007387 */ /* 0x0001e20000100a00 */
[----:B------:R-:W-:Y:S02]  /*0ac0*/  @!P1 IMAD.MOV.U32 R17, RZ, RZ, R9 ;  /* 0x000000ffff119224 */ /* 0x000fe400078e0009 */
[----:B------:R-:W-:Y:S01]  /*0ad0*/  IMAD.IADD R0, R11, 0x1, R3 ;  /* 0x000000010b007824 */ /* 0x000fe200078e0203 */
[----:B------:R-:W-:Y:S06]  /*0ae0*/  @P0 BRA `(.L_x_9) ;  /* 0x0000000000200947 */ /* 0x000fec0003800000 */
[----:B------:R-:W-:Y:S01]  /*0af0*/  UISETP.GE.U32.AND UP0, UPT, UR40, 0x3, UPT ;  /* 0x000000032800788c */ /* 0x000fe2000bf06070 */
[----:B------:R-:W-:Y:S01]  /*0b00*/  IADD3 R16, P0, R16, R10, RZ ;  /* 0x0000000a10107210 */ /* 0x000fe20007f1e0ff */
[----:B------:R-:W-:Y:S01]  /*0b10*/  UIMAD.WIDE.U32 UR4, UR40, -0x55555555, URZ ;  /* 0xaaaaaaab280478a5 */ /* 0x000fe2000f8e003f */
[----:B------:R-:W-:-:S03]  /*0b20*/  UMOV UR39, URZ ;  /* 0x0000003f00277c82 */ /* 0x000fc60008000000 */
[----:B------:R-:W-:Y:S01]  /*0b30*/  USHF.R.U32.HI UR4, URZ, 0x1, UR5 ;  /* 0x000000013f047899 */ /* 0x000fe20008011605 */
[----:B------:R-:W-:-:S03]  /*0b40*/  IMAD.X R17, R0, 0x1, R17, P0 ;  /* 0x0000000100117824 */ /* 0x000fc600000e0611 */
[----:B------:R-:W-:Y:S02]  /*0b50*/  UIMAD UR38, UR4, -0x3, UR40 ;  /* 0xfffffffd042678a4 */ /* 0x000fe4000f8e0228 */
[----:B------:R-:W-:-:S12]  /*0b60*/  @UP0 ULOP3.LUT UR39, UR4, 0x1, URZ, 0xc0, !UPT ;  /* 0x0000000104270892 */ /* 0x000fd8000f8ec03f */
.L_x_9:
[----:B------:R-:W-:Y:S01]  /*0b70*/  ISETP.GE.U32.AND P0, PT, R16, UR8, PT ;  /* 0x0000000810007c0c */ /* 0x000fe2000bf06070 */
[----:B------:R-:W-:Y:S01]  /*0b80*/  IMAD.MOV.U32 R22, RZ, RZ, -0x1 ;  /* 0xffffffffff167424 */ /* 0x000fe200078e00ff */
[----:B------:R-:W-:Y:S01]  /*0b90*/  PRMT R3, RZ, 0x7610, R3 ;  /* 0x00007610ff037816 */ /* 0x000fe20000000003 */
[----:B------:R-:W-:Y:S01]  /*0ba0*/  IMAD.MOV.U32 R18, RZ, RZ, -0x1 ;  /* 0xffffffffff127424 */ /* 0x000fe200078e00ff */
[----:B------:R-:W-:Y:S01]  /*0bb0*/  ISETP.GE.U32.AND.EX P0, PT, R17, UR9, PT, P0 ;  /* 0x0000000911007c0c */ /* 0x000fe2000bf06100 */
[----:B------:R-:W-:-:S12]  /*0bc0*/  IMAD.MOV.U32 R19, RZ, RZ, -0x1 ;  /* 0xffffffffff137424 */ /* 0x000fd800078e00ff */
[----:B------:R-:W-:Y:S05]  /*0bd0*/  @P0 BRA `(.L_x_10) ;  /* 0x0000000400580947 */ /* 0x000fea0003800000 */
[----:B------:R-:W1:Y:S01]  /*0be0*/  LDC.64 R20, c[0x0][0x628] ;  /* 0x00018a00ff147b82 */ /* 0x000e620000000a00 */
[----:B------:R-:W-:Y:S02]  /*0bf0*/  IMAD.MOV.U32 R8, RZ, RZ, R16 ;  /* 0x000000ffff087224 */ /* 0x000fe400078e0010 */
[----:B------:R-:W-:-:S05]  /*0c00*/  IMAD.MOV.U32 R9, RZ, RZ, R17 ;  /* 0x000000ffff097224 */ /* 0x000fca00078e0011 */
[----:B------:R-:W2:Y:S08]  /*0c10*/  LDC R18, c[0x0][0x630] ;  /* 0x00018c00ff127b82 */ /* 0x000eb00000000800 */
[----:B------:R-:W3:Y:S01]  /*0c20*/  LDC.64 R24, c[0x0][0x620] ;  /* 0x00018800ff187b82 */ /* 0x000ee20000000a00 */
[----:B-1----:R-:W-:-:S04]  /*0c30*/  ISETP.NE.U32.AND P0, PT, R20, RZ, PT ;  /* 0x000000ff1400720c */ /* 0x002fc80003f05070 */
[----:B------:R-:W-:-:S13]  /*0c40*/  ISETP.NE.AND.EX P0, PT, R21, RZ, PT, P0 ;  /* 0x000000ff1500720c */ /* 0x000fda0003f05300 */
[----:B--23--:R-:W-:Y:S05]  /*0c50*/  @!P0 BRA `(.L_x_11) ;  /* 0x0000000000288947 */ /* 0x00cfea0003800000 */
[----:B------:R-:W1:Y:S02]  /*0c60*/  LDC R3, c[0x0][0x634] ;  /* 0x00018d00ff037b82 */ /* 0x000e640000000800 */
[----:B-1----:R-:W-:-:S05]  /*0c70*/  IADD3 R3, P0, R16, R3, RZ ;  /* 0x0000000310037210 */ /* 0x002fca0007f1e0ff */
[----:B------:R-:W-:-:S04]  /*0c80*/  IMAD.X R19, RZ, RZ, R17, P0 ;  /* 0x000000ffff137224 */ /* 0x000fc800000e0611 */
[----:B------:R-:W-:-:S04]  /*0c90*/  IMAD.WIDE.U32 R8, R19, R20, RZ ;  /* 0x0000001413087225 */ /* 0x000fc800078e00ff */
[----:B0-----:R-:W-:-:S04]  /*0ca0*/  IMAD.WIDE.U32 R10, P0, R3, R21, R8 ;  /* 0x00000015030a7225 */ /* 0x001fc80007800008 */
[----:B------:R-:W-:-:S04]  /*0cb0*/  IMAD.WIDE.U32 R8, R3, R20, RZ ;  /* 0x0000001403087225 */ /* 0x000fc800078e00ff */
[----:B------:R-:W-:Y:S01]  /*0cc0*/  IMAD.X R13, RZ, RZ, RZ, P0 ;  /* 0x000000ffff0d7224 */ /* 0x000fe200000e06ff */
[----:B------:R-:W-:Y:S01]  /*0cd0*/  IADD3 RZ, P0, R9, R10, RZ ;  /* 0x0000000a09ff7210 */ /* 0x000fe20007f1e0ff */
[----:B------:R-:W-:-:S04]  /*0ce0*/  IMAD.MOV.U32 R12, RZ, RZ, R11 ;  /* 0x000000ffff0c7224 */ /* 0x000fc800078e000b */
[----:B------:R-:W-:-:S08]  /*0cf0*/  IMAD.WIDE.U32.X R8, R19, R21, R12, P0 ;  /* 0x0000001513087225 */ /* 0x000fd000000e040c */
.L_x_11:
[-CC-:B------:R-:W-:Y:S01]  /*0d00*/  SHF.R.U64 R30, R8, R18.reuse, R9.reuse ;  /* 0x00000012081e7219 */ /* 0x180fe20000001209 */
[----:B------:R-:W1:Y:S01]  /*0d10*/  LDC R12, c[0x0][0x618] ;  /* 0x00018600ff0c7b82 */ /* 0x000e620000000800 */
[----:B------:R-:W-:Y:S01]  /*0d20*/  SHF.R.U32.HI R7, RZ, R18, R9 ;  /* 0x00000012ff077219 */ /* 0x000fe20000011609 */
[----:B------:R-:W-:Y:S01]  /*0d30*/  ULDC UR4, c[0x0][0x150] ;  /* 0x0000540000047ab9 */ /* 0x000fe20000000800 */
[----:B0-----:R-:W-:Y:S02]  /*0d40*/  IADD3 R11, P0, RZ, -R30, RZ ;  /* 0x8000001eff0b7210 */ /* 0x001fe40007f1e0ff */
[----:B------:R-:W-:-:S03]  /*0d50*/  I2FP.F32.U32 R3, R6 ;  /* 0x0000000600037245 */ /* 0x000fc60000201000 */
[----:B------:R-:W0:Y:S01]  /*0d60*/  LDC.64 R26, c[0x0][0x640] ;  /* 0x00019000ff1a7b82 */ /* 0x000e220000000a00 */
[----:B------:R-:W-:Y:S02]  /*0d70*/  IMAD.X R13, RZ, RZ, ~R7, P0 ;  /* 0x000000ffff0d7224 */ /* 0x000fe400000e0e07 */
[----:B------:R-:W-:Y:S01]  /*0d80*/  FMUL R3, R3, UR4 ;  /* 0x0000000403037c20 */ /* 0x000fe20008400000 */
[----:B------:R-:W-:Y:S01]  /*0d90*/  IMAD.WIDE.U32 R8, R11, R24, R16 ;  /* 0x000000180b087225 */ /* 0x000fe200078e0010 */
[----:B------:R-:W-:-:S03]  /*0da0*/  ULDC UR4, c[0x0][0x154] ;  /* 0x0000550000047ab9 */ /* 0x000fc60000000800 */
[----:B------:R-:W-:Y:S01]  /*0db0*/  IMAD R10, R13, R24, RZ ;  /* 0x000000180d0a7224 */ /* 0x000fe200078e02ff */
[----:B------:R-:W2:Y:S01]  /*0dc0*/  LDC R7, c[0x0][0x144] ;  /* 0x00005100ff077b82 */ /* 0x000ea20000000800 */
[----:B------:R-:W3:Y:S02]  /*0dd0*/  F2I.U32.TRUNC.NTZ R3, R3 ;  /* 0x0000000300037305 */ /* 0x000ee4000020f000 */
[----:B------:R-:W-:-:S04]  /*0de0*/  IMAD R11, R11, R25, R10 ;  /* 0x000000190b0b7224 */ /* 0x000fc800078e020a */
[----:B------:R-:W-:Y:S01]  /*0df0*/  IMAD.IADD R9, R9, 0x1, R11 ;  /* 0x0000000109097824 */ /* 0x000fe200078e020b */
[----:B------:R-:W4:Y:S01]  /*0e00*/  LDC R18, c[0x0][0x608] ;  /* 0x00018200ff127b82 */ /* 0x000f220000000800 */
[----:B------:R-:W-:-:S03]  /*0e10*/  IMAD.MOV.U32 R11, RZ, RZ, -0x1 ;  /* 0xffffffffff0b7424 */ /* 0x000fc600078e00ff */
[-C--:B-1----:R-:W-:Y:S02]  /*0e20*/  SHF.R.U64 R22, R8, R12.reuse, R9 ;  /* 0x0000000c08167219 */ /* 0x082fe40000001209 */
[----:B------:R-:W-:Y:S02]  /*0e30*/  I2FP.F32.U32 R8, R15 ;  /* 0x0000000f00087245 */ /* 0x000fe40000201000 */
[----:B------:R-:W1:Y:S01]  /*0e40*/  LDC R24, c[0x0][0x658] ;  /* 0x00019600ff187b82 */ /* 0x000e620000000800 */
[----:B0-----:R-:W-:Y:S01]  /*0e50*/  ISETP.NE.U32.AND P0, PT, R26, RZ, PT ;  /* 0x000000ff1a00720c */ /* 0x001fe20003f05070 */
[----:B---3--:R-:W-:Y:S01]  /*0e60*/  IMAD.MOV R10, RZ, RZ, -R3 ;  /* 0x000000ffff0a7224 */ /* 0x008fe200078e0a03 */
[----:B------:R-:W-:Y:S01]  /*0e70*/  SHF.R.U32.HI R9, RZ, R12, R9 ;  /* 0x0000000cff097219 */ /* 0x000fe20000011609 */
[----:B------:R-:W-:Y:S01]  /*0e80*/  FMUL R8, R8, UR4 ;  /* 0x0000000408087c20 */ /* 0x000fe20008400000 */
[----:B------:R-:W-:-:S03]  /*0e90*/  ISETP.NE.AND.EX P0, PT, R27, RZ, PT, P0 ;  /* 0x000000ff1b00720c */ /* 0x000fc60003f05300 */
[----:B------:R-:W0:Y:S01]  /*0ea0*/  LDC R20, c[0x0][0x148] ;  /* 0x00005200ff147b82 */ /* 0x000e220000000800 */
[----:B--2---:R-:W-:-:S07]  /*0eb0*/  IMAD R3, R7, R10, R6 ;  /* 0x0000000a07037224 */ /* 0x004fce00078e0206 */
[----:B------:R-:W2:Y:S01]  /*0ec0*/  LDC R21, c[0x0][0x600] ;  /* 0x00018000ff157b82 */ /* 0x000ea20000000800 */
[-CC-:B----4-:R-:W-:Y:S02]  /*0ed0*/  SHF.R.U64 R32, R22, R18.reuse, R9.reuse ;  /* 0x0000001216207219 */ /* 0x190fe40000001209 */
[----:B------:R-:W-:Y:S01]  /*0ee0*/  SHF.R.U32.HI R7, RZ, R18, R9 ;  /* 0x00000012ff077219 */ /* 0x000fe20000011609 */
[----:B------:R-:W-:Y:S01]  /*0ef0*/  IMAD.MOV.U32 R9, RZ, RZ, 0x1 ;  /* 0x00000001ff097424 */ /* 0x000fe200078e00ff */
[----:B------:R3:W4:Y:S03]  /*0f00*/  F2I.U32.TRUNC.NTZ R18, R8 ;  /* 0x0000000800127305 */ /* 0x000726000020f000 */
[----:B------:R-:W0:Y:S01]  /*0f10*/  LDC R25, c[0x0][0x648] ;  /* 0x00019200ff197b82 */ /* 0x000e220000000800 */
[-C--:B-1----:R-:W-:Y:S02]  /*0f20*/  SHF.L.U32 R6, R11, R24.reuse, RZ ;  /* 0x000000180b067219 */ /* 0x082fe400000006ff */
[----:B------:R-:W-:-:S02]  /*0f30*/  SHF.R.U64 R34, R32, R24, R7 ;  /* 0x0000001820227219 */ /* 0x000fc40000001207 */
[----:B------:R-:W-:Y:S02]  /*0f40*/  LOP3.LUT R13, RZ, R6, RZ, 0x33, !PT ;  /* 0x00000006ff0d7212 */ /* 0x000fe400078e33ff */
[-C--:B------:R-:W-:Y:S01]  /*0f50*/  SHF.R.U32.HI R7, RZ, R24.reuse, R7 ;  /* 0x00000018ff077219 */ /* 0x080fe20000011607 */
[----:B------:R-:W1:Y:S01]  /*0f60*/  LDC R29, c[0x0][0x638] ;  /* 0x00018e00ff1d7b82 */ /* 0x000e620000000800 */
[----:B------:R-:W-:Y:S01]  /*0f70*/  SHF.L.U32 R12, R9, R24, RZ ;  /* 0x00000018090c7219 */ /* 0x000fe200000006ff */
[----:B------:R-:W-:-:S06]  /*0f80*/  IMAD.MOV.U32 R6, RZ, RZ, R34 ;  /* 0x000000ffff067224 */ /* 0x000fcc00078e0022 */
[----:B------:R-:W0:Y:S01]  /*0f90*/  LDC R28, c[0x0][0x610] ;  /* 0x00018400ff1c7b82 */ /* 0x000e220000000800 */
[----:B---34-:R-:W-:Y:S05]  /*0fa0*/  @!P0 BRA `(.L_x_12) ;  /* 0x0000000000288947 */ /* 0x018fea0003800000 */
[----:B------:R-:W3:Y:S02]  /*0fb0*/  LDC R11, c[0x0][0x64c] ;  /* 0x00019300ff0b7b82 */ /* 0x000ee40000000800 */
[----:B---3--:R-:W-:-:S05]  /*0fc0*/  IADD3 R11, P0, R34, R11, RZ ;  /* 0x0000000b220b7210 */ /* 0x008fca0007f1e0ff */
[----:B------:R-:W-:-:S04]  /*0fd0*/  IMAD.X R19, RZ, RZ, R7, P0 ;  /* 0x000000ffff137224 */ /* 0x000fc800000e0607 */
[----:B------:R-:W-:-:S04]  /*0fe0*/  IMAD.WIDE.U32 R6, R19, R26, RZ ;  /* 0x0000001a13067225 */ /* 0x000fc800078e00ff */
[----:B------:R-:W-:-:S04]  /*0ff0*/  IMAD.WIDE.U32 R8, P0, R11, R27, R6 ;  /* 0x0000001b0b087225 */ /* 0x000fc80007800006 */
[----:B------:R-:W-:-:S04]  /*1000*/  IMAD.WIDE.U32 R6, R11, R26, RZ ;  /* 0x0000001a0b067225 */ /* 0x000fc800078e00ff */
[----:B------:R-:W-:Y:S01]  /*1010*/  IMAD.X R11, RZ, RZ, RZ, P0 ;  /* 0x000000ffff0b7224 */ /* 0x000fe200000e06ff */
[----:B------:R-:W-:Y:S01]  /*1020*/  IADD3 RZ, P0, R7, R8, RZ ;  /* 0x0000000807ff7210 */ /* 0x000fe20007f1e0ff */
[----:B------:R-:W-:-:S04]  /*1030*/  IMAD.MOV.U32 R10, RZ, RZ, R9 ;  /* 0x000000ffff0a7224 */ /* 0x000fc800078e0009 */
[----:B------:R-:W-:-:S08]  /*1040*/  IMAD.WIDE.U32.X R6, R19, R27, R10, P0 ;  /* 0x0000001b13067225 */ /* 0x000fd000000e040a */
.L_x_12:
[----:B0-----:R-:W-:Y:S01]  /*1050*/  SHF.R.U64 R6, R6, R25, R7 ;  /* 0x0000001906067219 */ /* 0x001fe20000001207 */
[----:B--2---:R-:W-:Y:S01]  /*1060*/  VIADD R7, R21, 0xffffffff ;  /* 0xffffffff15077836 */ /* 0x004fe20000000000 */
[----:B------:R-:W-:Y:S01]  /*1070*/  LOP3.LUT R13, R32, R13, RZ, 0xc0, !PT ;  /* 0x0000000d200d7212 */ /* 0x000fe200078ec0ff */
[----:B------:R-:W-:Y:S02]  /*1080*/  IMAD.MOV R18, RZ, RZ, -R18 ;  /* 0x000000ffff127224 */ /* 0x000fe400078e0a12 */
[----:B------:R-:W-:Y:S01]  /*1090*/  IMAD.MOV R8, RZ, RZ, -R6 ;  /* 0x000000ffff087224 */ /* 0x000fe200078e0a06 */
[----:B------:R-:W-:Y:S01]  /*10a0*/  LOP3.LUT R7, R22, R7, RZ, 0xc0, !PT ;  /* 0x0000000716077212 */ /* 0x000fe200078ec0ff */
[----:B------:R-:W-:Y:S02]  /*10b0*/  IMAD R12, R12, R6, R13 ;  /* 0x000000060c0c7224 */ /* 0x000fe400078e020d */
[----:B------:R-:W-:Y:S02]  /*10c0*/  @P1 IMAD R3, R20, R18, R15 ;  /* 0x0000001214031224 */ /* 0x000fe400078e020f */
[----:B-1----:R-:W-:-:S02]  /*10d0*/  IMAD R6, R8, R29, R34 ;  /* 0x0000001d08067224 */ /* 0x002fc400078e0222 */
[----:B------:R-:W-:Y:S02]  /*10e0*/  IMAD R22, R12, R28, R3 ;  /* 0x0000001c0c167224 */ /* 0x000fe400078e0203 */
[----:B------:R-:W-:Y:S02]  /*10f0*/  IMAD R7, R6, R21, R7 ;  /* 0x0000001506077224 */ /* 0x000fe400078e0207 */
[----:B------:R-:W-:Y:S02]  /*1100*/  IMAD.MOV.U32 R3, RZ, RZ, 0x1 ;  /* 0x00000001ff037424 */ /* 0x000fe400078e00ff */
[----:B------:R-:W-:Y:S01]  /*1110*/  IMAD.MOV.U32 R19, RZ, RZ, R30 ;  /* 0x000000ffff137224 */ /* 0x000fe200078e001e */
[----:B------:R-:W-:Y:S02]  /*1120*/  SEL R18, R7, R22, !P1 ;  /* 0x0000001607127207 */ /* 0x000fe40004800000 */
[----:B------:R-:W-:-:S07]  /*1130*/  SEL R22, R22, R7, !P1 ;  /* 0x0000000716167207 */ /* 0x000fce0004800000 */
.L_x_10:
[----:B------:R-:W-:Y:S05]  /*1140*/  @!P2 BRA `(.L_x_13) ;  /* 0x0000003800cca947 */ /* 0x000fea0003800000 */
[----:B------:R-:W-:-:S13]  /*1150*/  ISETP.GT.U32.AND P0, PT, R31, 0x1, PT ;  /* 0x000000011f00780c */ /* 0x000fda0003f04070 */
[----:B------:R-:W-:Y:S05]  /*1160*/  @P0 EXIT ;  /* 0x000000000000094d */ /* 0x000fea0003800000 */
.L_x_14:
[----:B------:R-:W-:-:S08]  /*1170*/  NOP ;  /* 0x0000000000007918 */ /* 0x000fd00000000000 */
[----:B------:R-:W1:Y:S02]  /*1180*/  USETMAXREG.TRY_ALLOC.CTAPOOL UP0, 0xe8 ;  /* 0x000000e8000079c8 */ /* 0x000e640008000600 */
[----:B-1----:R-:W-:-:S13]  /*1190*/  PLOP3.LUT P0, PT, PT, PT, UP0, 0x80, 0x0 ;  /* 0x000000000000781c */ /* 0x002fda0003f0f008 */
[----:B------:R-:W-:Y:S05]  /*11a0*/  @!P0 BRA `(.L_x_14) ;  /* 0xfffffffc00f08947 */ /* 0x000fea000383ffff */
[----:B------:R-:W-:-:S13]  /*11b0*/  LOP3.LUT P0, RZ, R3, 0xff, RZ, 0xc0, !PT ;  /* 0x000000ff03ff7812 */ /* 0x000fda000780c0ff */
[----:B------:R-:W-:Y:S05]  /*11c0*/  @!P0 EXIT ;  /* 0x000000000000894d */ /* 0x000fea0003800000 */
[----:B------:R-:W2:Y:S01]  /*11d0*/  LDL.64 R8, [R1] ;  /* 0x0000000001087983 */ /* 0x000ea20000100a00 */
[----:B------:R-:W-:Y:S01]  /*11e0*/  SHF.R.S32.HI R4, RZ, 0x1f, R5 ;  /* 0x0000001fff047819 */ /* 0x000fe20000011405 */
[----:B------:R-:W1:Y:S01]  /*11f0*/  S2UR UR4, SR_CgaCtaId ;  /* 0x00000000000479c3 */ /* 0x000e620000008800 */
[----:B------:R-:W-:Y:S01]  /*1200*/  UMOV UR41, 0x400 ;  /* 0x0000040000297882 */ /* 0x000fe20000000000 */
[----:B------:R-:W-:Y:S01]  /*1210*/  UISETP.LT.AND UP0, UPT, UR40, 0x1, UPT ;  /* 0x000000012800788c */ /* 0x000fe2000bf01270 */
[CC--:B------:R-:W-:Y:S01]  /*1220*/  LEA.HI R3, R4.reuse, R5.reuse, RZ, 0x2 ;  /* 0x0000000504037211 */ /* 0x0c0fe200078f10ff */
[----:B------:R-:W-:Y:S01]  /*1230*/  UIADD3 UR5, UR43, -0x1, URZ ;  /* 0xffffffff2b057890 */ /* 0x000fe2000fffe03f */
[----:B------:R-:W-:Y:S01]  /*1240*/  LEA.HI R4, R4, R5, RZ, 0x5 ;  /* 0x0000000504047211 */ /* 0x000fe200078f28ff */
[----:B------:R-:W-:Y:S01]  /*1250*/  USEL UR42, UR40, 0x1, UP0 ;  /* 0x00000001282a7887 */ /* 0x000fe20008000000 */
[--C-:B------:R-:W-:Y:S01]  /*1260*/  SHF.R.S32.HI R58, RZ, 0x2, R3.reuse ;  /* 0x00000002ff3a7819 */ /* 0x100fe20000011403 */
[----:B------:R-:W3:Y:S01]  /*1270*/  LDC R64, c[0x0][0x658] ;  /* 0x00019600ff407b82 */ /* 0x000ee20000000800 */
[----:B------:R-:W-:Y:S01]  /*1280*/  SHF.R.S32.HI R7, RZ, 0x1f, R3 ;  /* 0x0000001fff077819 */ /* 0x000fe20000011403 */
[----:B------:R-:W-:Y:S01]  /*1290*/  UISETP.NE.AND UP0, UPT, UR5, URZ, UPT ;  /* 0x0000003f0500728c */ /* 0x000fe2000bf05270 */
[----:B------:R-:W-:Y:S01]  /*12a0*/  LOP3.LUT R6, R3, 0xfffffffc, RZ, 0xc0, !PT ;  /* 0xfffffffc03067812 */ /* 0x000fe200078ec0ff */
[----:B------:R-:W-:Y:S01]  /*12b0*/  ULDC UR8, c[0x0][0x284] ;  /* 0x0000a10000087ab9 */ /* 0x000fe20000000800 */
[----:B------:R-:W-:Y:S01]  /*12c0*/  LEA.HI R7, R7, R58, RZ, 0x3 ;  /* 0x0000003a07077211 */ /* 0x000fe200078f18ff */
[----:B------:R-:W-:Y:S01]  /*12d0*/  USEL UR7, URZ, 0x1, UP0 ;  /* 0x000000013f077887 */ /* 0x000fe20008000000 */
[----:B------:R-:W-:Y:S01]  /*12e0*/  SHF.R.S32.HI R3, RZ, 0x5, R4 ;  /* 0x00000005ff037819 */ /* 0x000fe20000011404 */
[----:B------:R-:W4:Y:S01]  /*12f0*/  LDC.64 R62, c[0x0][0x5c8] ;  /* 0x00017200ff3e7b82 */ /* 0x000f220000000a00 */
[----:B------:R-:W-:Y:S01]  /*1300*/  LOP3.LUT R7, R7, 0xfffffff8, RZ, 0xc0, !PT ;  /* 0xfffffff807077812 */ /* 0x000fe200078ec0ff */
[----:B------:R-:W-:Y:S01]  /*1310*/  IMAD.IADD R6, R5, 0x1, -R6 ;  /* 0x0000000105067824 */ /* 0x000fe200078e0a06 */
[----:B------:R-:W-:Y:S01]  /*1320*/  LOP3.LUT R72, R23, 0x1, RZ, 0xfc, !PT ;  /* 0x0000000117487812 */ /* 0x000fe200078efcff */
[----:B------:R-:W-:Y:S01]  /*1330*/  IMAD.MOV.U32 R5, RZ, RZ, 0x1 ;  /* 0x00000001ff057424 */ /* 0x000fe200078e00ff */
[----:B------:R-:W-:Y:S01]  /*1340*/  USHF.L.U32 UR47, UR40, 0x1, URZ ;  /* 0x00000001282f7899 */ /* 0x000fe2000800063f */
[----:B------:R-:W-:Y:S01]  /*1350*/  IMAD.IADD R58, R58, 0x1, -R7 ;  /* 0x000000013a3a7824 */ /* 0x000fe200078e0a07 */
[----:B------:R-:W-:Y:S01]  /*1360*/  UIADD3 UR42, -UR42, UR40, URZ ;  /* 0x000000282a2a7290 */ /* 0x000fe2000fffe13f */
[----:B------:R-:W0:Y:S01]  /*1370*/  LDC R65, c[0x0][0x288] ;  /* 0x0000a200ff417b82 */ /* 0x000e220000000800 */
[----:B-1----:R-:W-:Y:S01]  /*1380*/  ULEA UR41, UR4, UR41, 0x18 ;  /* 0x0000002904297291 */ /* 0x002fe2000f8ec03f */
[C-C-:B------:R-:W-:Y:S01]  /*1390*/  IMAD R69, R3.reuse, -0x10, -R58.reuse ;  /* 0xfffffff003457824 */ /* 0x140fe200078e0a3a */
[--C-:B------:R-:W-:Y:S01]  /*13a0*/  SHF.R.S32.HI R59, RZ, 0x1f, R58.reuse ;  /* 0x0000001fff3b7819 */ /* 0x100fe2000001143a */
[----:B------:R-:W-:Y:S01]  /*13b0*/  USHF.L.U32 UR4, UR5, 0x3, URZ ;  /* 0x0000000305047899 */ /* 0x000fe2000800063f */
[----:B------:R-:W-:Y:S01]  /*13c0*/  IMAD.SHL.U32 R60, R6, 0x2, RZ ;  /* 0x00000002063c7824 */ /* 0x000fe200078e00ff */
[----:B------:R-:W-:Y:S01]  /*13d0*/  UIADD3 UR5, UR41, 0x100, URZ ;  /* 0x0000010029057890 */ /* 0x000fe2000fffe03f */
[----:B------:R-:W-:Y:S01]  /*13e0*/  IMAD.U32 R73, RZ, RZ, UR7 ;  /* 0x00000007ff497e24 */ /* 0x000fe2000f8e00ff */
[----:B------:R-:W1:Y:S01]  /*13f0*/  LDC R67, c[0x0][0x600] ;  /* 0x00018000ff437b82 */ /* 0x000e620000000800 */
[----:B------:R-:W-:Y:S01]  /*1400*/  IMAD.WIDE R58, R3, 0x10, R58 ;  /* 0x00000010033a7825 */ /* 0x000fe200078e023a */
[----:B------:R-:W-:Y:S01]  /*1410*/  UIADD3 UR6, UR41, 0xc100, URZ ;  /* 0x0000c10029067890 */ /* 0x000fe2000fffe03f */
[----:B------:R-:W-:Y:S01]  /*1420*/  SHF.R.S32.HI R61, RZ, 0x1f, R60 ;  /* 0x0000001fff3d7819 */ /* 0x000fe2000001143c */
[----:B------:R-:W-:Y:S01]  /*1430*/  USHF.R.U32.HI UR5, URZ, 0x4, UR5 ;  /* 0x000000043f057899 */ /* 0x000fe20008011605 */
[----:B------:R-:W-:Y:S01]  /*1440*/  IMAD.MOV.U32 R3, RZ, RZ, -0x1 ;  /* 0xffffffffff037424 */ /* 0x000fe200078e00ff */
[----:B------:R-:W-:Y:S01]  /*1450*/  USHF.R.U32.HI UR6, URZ, 0x4, UR6 ;  /* 0x000000043f067899 */ /* 0x000fe20008011606 */
[----:B------:R-:W-:Y:S01]  /*1460*/  VIADD R69, R69, UR8 ;  /* 0x0000000845457c36 */ /* 0x000fe20008000000 */
[----:B------:R-:W-:Y:S01]  /*1470*/  UIADD3 UR48, UR41, 0x40, URZ ;  /* 0x0000004029307890 */ /* 0x000fe2000fffe03f */
[C---:B----4-:R-:W-:Y:S01]  /*1480*/  SHF.L.U64.HI R63, R62.reuse, 0x3, R63 ;  /* 0x000000033e3f7819 */ /* 0x050fe2000001023f */
[----:B------:R-:W-:Y:S01]  /*1490*/  ULOP3.LUT UR4, UR4, 0x8, URZ, 0xc0, !UPT ;  /* 0x0000000804047892 */ /* 0x000fe2000f8ec03f */
[-C--:B---3--:R-:W-:Y:S01]  /*14a0*/  SHF.L.U32 R3, R3, R64.reuse, RZ ;  /* 0x0000004003037219 */ /* 0x088fe200000006ff */
[----:B------:R-:W-:Y:S01]  /*14b0*/  ULOP3.LUT UR5, UR5, 0x3fff, URZ, 0xc0, !UPT ;  /* 0x00003fff05057892 */ /* 0x000fe2000f8ec03f */
[----:B------:R-:W-:Y:S01]  /*14c0*/  SHF.L.U32 R64, R5, R64, RZ ;  /* 0x0000004005407219 */ /* 0x000fe200000006ff */
[----:B------:R-:W-:Y:S01]  /*14d0*/  ULOP3.LUT UR6, UR6, 0x3fff, URZ, 0xc0, !UPT ;  /* 0x00003fff06067892 */ /* 0x000fe2000f8ec03f */
[----:B------:R-:W-:Y:S01]  /*14e0*/  IMAD.SHL.U32 R62, R62, 0x8, RZ ;  /* 0x000000083e3e7824 */ /* 0x000fe200078e00ff */
[----:B------:R-:W-:Y:S01]  /*14f0*/  LOP3.LUT R68, RZ, R3, RZ, 0x33, !PT ;  /* 0x00000003ff447212 */ /* 0x000fe200078e33ff */
[----:B0-----:R-:W-:Y:S01]  /*1500*/  IMAD R65, R6, -0x2, R65 ;  /* 0xfffffffe06417824 */ /* 0x001fe200078e0241 */
[----:B------:R-:W-:-:S02]  /*1510*/  ULEA UR43, UR43, UR48, 0x3 ;  /* 0x000000302b2b7291 */ /* 0x000fc4000f8e183f */
[----:B------:R-:W-:Y:S02]  /*1520*/  ULOP3.LUT UR49, UR4, 0x8, URZ, 0x3c, !UPT ;  /* 0x0000000804317892 */ /* 0x000fe4000f8e3c3f */
[----:B------:R-:W-:Y:S01]  /*1530*/  ULOP3.LUT UR44, UR4, 0x18, URZ, 0x3c, !UPT ;  /* 0x00000018042c7892 */ /* 0x000fe2000f8e3c3f */
[----:B-1----:R-:W-:Y:S01]  /*1540*/  VIADD R67, R67, 0xffffffff ;  /* 0xffffffff43437836 */ /* 0x002fe20000000000 */
[----:B------:R-:W-:Y:S02]  /*1550*/  ULOP3.LUT UR45, UR5, 0x10000, URZ, 0xfc, !UPT ;  /* 0x00010000052d7892 */ /* 0x000fe4000f8efc3f */
[----:B------:R-:W-:Y:S01]  /*1560*/  ULOP3.LUT UR46, UR6, 0x10000, URZ, 0xfc, !UPT ;  /* 0x00010000062e7892 */ /* 0x000fe2000f8efc3f */
[----:B--2---:R-:W-:-:S11]  /*1570*/  SHF.L.U64.HI R66, R8, 0x1, R0 ;  /* 0x0000000108427819 */ /* 0x004fd60000010200 */
.L_x_98:
[----:B------:R-:W-:-:S04]  /*1580*/  SHF.L.U32 R0, R73, 0x1f, RZ ;  /* 0x0000001f49007819 */ /* 0x000fc800000006ff */
[----:B------:R-:W0:Y:S02]  /*1590*/  SYNCS.PHASECHK.TRANS64.TRYWAIT P0, [UR43+-0x8], R0 ;  /* 0xfffff800ff0075a7 */ /* 0x000e24000800016b */
[----:B01-34-:R-:W-:Y:S05]  /*15a0*/  @!P0 BRA `(.L_x_15) ;  /* 0x0000004400a08947 */ /* 0x01bfea0003800000 */
.L_x_119:
[----:B------:R-:W-:Y:S02]  /*15b0*/  ULDC UR4, c[0x0][0x28c] ;  /* 0x0000a30000047ab9 */ /* 0x000fe40000000800 */
[----:B------:R-:W-:-:S13]  /*15c0*/  ISETP.LT.AND P0, PT, RZ, UR4, PT ;  /* 0x00000004ff007c0c */ /* 0x000fda000bf01270 */
[----:B------:R-:W-:Y:S05]  /*15d0*/  @P0 BRA `(.L_x_16) ;  /* 0x0000000000400947 */ /* 0x000fea0003800000 */
[----:B0-----:R-:W-:Y:S01]  /*15e0*/  MOV R0, 0x0 ;  /* 0x0000000000007802 */ /* 0x001fe20000000f00 */
[----:B------:R-:W-:Y:S01]  /*15f0*/  ULDC.64 UR4, c[0x4][0x68] ;  /* 0x01001a0000047ab9 */ /* 0x000fe20000000a00 */
[----:B------:R-:W-:Y:S01]  /*1600*/  ULDC.64 UR6, c[0x4][0x8] ;  /* 0x0100020000067ab9 */ /* 0x000fe20000000a00 */
[----:B------:R-:W-:Y:S01]  /*1610*/  IMAD.U32 R4, RZ, RZ, UR4 ;  /* 0x00000004ff047e24 */ /* 0x000fe2000f8e00ff */
[----:B------:R0:W1:Y:S01]  /*1620*/  LDC.64 R14, c[0x4][R0] ;  /* 0x01000000000e7b82 */ /* 0x0000620000000a00 */
[----:B------:R-:W-:Y:S01]  /*1630*/  IMAD.U32 R5, RZ, RZ, UR5 ;  /* 0x00000005ff057e24 */ /* 0x000fe2000f8e00ff */
[----:B------:R-:W-:Y:S01]  /*1640*/  ULDC.64 UR4, c[0x4][0x70] ;  /* 0x01001c0000047ab9 */ /* 0x000fe20000000a00 */
[----:B------:R-:W-:Y:S02]  /*1650*/  IMAD.U32 R10, RZ, RZ, UR6 ;  /* 0x00000006ff0a7e24 */ /* 0x000fe4000f8e00ff */
[----:B------:R-:W-:Y:S02]  /*1660*/  IMAD.U32 R6, RZ, RZ, UR4 ;  /* 0x00000004ff067e24 */ /* 0x000fe4000f8e00ff */
[----:B------:R-:W-:-:S02]  /*1670*/  IMAD.U32 R7, RZ, RZ, UR5 ;  /* 0x00000005ff077e24 */ /* 0x000fc4000f8e00ff */
[----:B------:R-:W-:Y:S02]  /*1680*/  IMAD.U32 R11, RZ, RZ, UR7 ;  /* 0x00000007ff0b7e24 */ /* 0x000fe4000f8e00ff */
[----:B------:R-:W-:Y:S02]  /*1690*/  IMAD.MOV.U32 R8, RZ, RZ, 0x1e1 ;  /* 0x000001e1ff087424 */ /* 0x000fe400078e00ff */
[----:B------:R-:W-:Y:S02]  /*16a0*/  IMAD.MOV.U32 R12, RZ, RZ, 0x1 ;  /* 0x00000001ff0c7424 */ /* 0x000fe400078e00ff */
[----:B0-----:R-:W-:-:S07]  /*16b0*/  IMAD.MOV.U32 R13, RZ, RZ, RZ ;  /* 0x000000ffff0d7224 */ /* 0x001fce00078e00ff */
[----:B------:R-:W-:-:S07]  /*16c0*/  LEPC R20, `(.L_x_16) ;  /* 0x000000001014794e */ /* 0x000fce0000000000 */
[----:B-1---5:R-:W-:Y:S05]  /*16d0*/  CALL.ABS.NOINC R14 ;  /* 0x000000000e007343 */ /* 0x022fea0003c00000 */
.L_x_16:
[----:B------:R-:W-:-:S13]  /*16e0*/  ISETP.NE.AND P0, PT, R72, 0x3, PT ;  /* 0x000000034800780c */ /* 0x000fda0003f05270 */
[----:B------:R-:W-:Y:S05]  /*16f0*/  @!P0 BRA `(.L_x_17) ;  /* 0x0000000000048947 */ /* 0x000fea0003800000 */
[----:B------:R-:W-:Y:S01]  /*1700*/  BPT.TRAP 0x1 ;  /* 0x000000040000795c */ /* 0x000fe20000300000 */
.L_x_17:
[----:B0-----:R-:W-:Y:S02]  /*1710*/  IMAD.U32 R3, RZ, RZ, UR38 ;  /* 0x00000026ff037e24 */ /* 0x001fe4000f8e00ff */
[----:B------:R-:W-:-:S03]  /*1720*/  IMAD.U32 R0, RZ, RZ, UR39 ;  /* 0x00000027ff007e24 */ /* 0x000fc6000f8e00ff */
[----:B------:R-:W-:Y:S02]  /*1730*/  LEA R3, R3, UR41, 0x3 ;  /* 0x0000002903037c11 */ /* 0x000fe4000f8e18ff */
[----:B------:R-:W-:-:S04]  /*1740*/  SHF.L.U32 R0, R0, 0x1f, RZ ;  /* 0x0000001f00007819 */ /* 0x000fc800000006ff */
[----:B------:R0:W1:Y:S01]  /*1750*/  SYNCS.PHASECHK.TRANS64.TRYWAIT P1, [R3+URZ], R0 ;  /* 0x00000000030075a7 */ /* 0x000062000802017f */
[----:B------:R-:W-:Y:S05]  /*1760*/  @!P0 BRA `(.L_x_18) ;  /* 0x0000000000048947 */ /* 0x000fea0003800000 */
[----:B------:R-:W-:Y:S01]  /*1770*/  BPT.TRAP 0x1 ;  /* 0x000000040000795c */ /* 0x000fe20000300000 */
.L_x_18:
[----:B-1----:R-:W-:Y:S05]  /*1780*/  @P1 BRA `(.L_x_19) ;  /* 0x0000000000081947 */ /* 0x002fea0003800000 */
[----:B------:R-:W1:Y:S02]  /*1790*/  SYNCS.PHASECHK.TRANS64.TRYWAIT P1, [R3+URZ], R0 ;  /* 0x00000000030075a7 */ /* 0x000e64000802017f */
[----:B-1----:R-:W-:Y:S05]  /*17a0*/  @!P1 BRA `(.L_x_20) ;  /* 0x0000004400389947 */ /* 0x002fea0003800000 */
.L_x_19:
[----:B------:R-:W-:Y:S05]  /*17b0*/  WARPSYNC.ALL ;  /* 0x0000000000007948 */ /* 0x000fea0003800000 */
[----:B------:R-:W-:Y:S01]  /*17c0*/  ULEA UR8, UR38, UR45, 0xa ;  /* 0x0000002d26087291 */ /* 0x000fe2000f8e503f */
[----:B------:R-:W-:Y:S01]  /*17d0*/  WARPGROUP.ARRIVE ;  /* 0x00000000000079c5 */ /* 0x000fe20000000000 */
[----:B------:R-:W-:Y:S01]  /*17e0*/  ULEA UR9, UR38, UR46, 0xa ;  /* 0x0000002e26097291 */ /* 0x000fe2000f8e503f */
[----:B01----:R-:W-:Y:S01]  /*17f0*/  IMAD.U32 R0, RZ, RZ, UR42 ;  /* 0x0000002aff007e24 */ /* 0x003fe2000f8e00ff */
[----:B------:R-:W-:Y:S01]  /*1800*/  UMOV UR5, 0x40000040 ;  /* 0x4000004000057882 */ /* 0x000fe20000000000 */
[----:B------:R-:W-:-:S02]  /*1810*/  UMOV UR7, 0x40000040 ;  /* 0x4000004000077882 */ /* 0x000fc40000000000 */
[----:B------:R-:W-:Y:S01]  /*1820*/  UMOV UR4, UR8 ;  /* 0x0000000800047c82 */ /* 0x000fe20008000000 */
[----:B------:R-:W-:Y:S01]  /*1830*/  ISETP.GE.AND P1, PT, R0, 0x1, PT ;  /* 0x000000010000780c */ /* 0x000fe20003f26270 */
[----:B------:R-:W-:Y:S02]  /*1840*/  UMOV UR6, UR9 ;  /* 0x0000000900067c82 */ /* 0x000fe40008000000 */
[----:B------:R-:W-:Y:S01]  /*1850*/  HGMMA.64x64x16.F32 R24, gdesc[UR4], RZ, !UPT, gsb0 ;  /* 0x00e00000041879f0 */ /* 0x000fe2000c0008ff */
[----:B------:R-:W-:Y:S02]  /*1860*/  UIADD3 UR4, UR8, 0x2, URZ ;  /* 0x0000000208047890 */ /* 0x000fe4000fffe03f */
[----:B------:R-:W-:Y:S01]  /*1870*/  UIADD3 UR6, UR9, 0x2, URZ ;  /* 0x0000000209067890 */ /* 0x000fe2000fffe03f */
[----:B------:R-:W-:Y:S01]  /*1880*/  UMOV UR5, 0x40000040 ;  /* 0x4000004000057882 */ /* 0x000fe20000000000 */
[----:B------:R-:W-:Y:S01]  /*1890*/  UMOV UR7, 0x40000040 ;  /* 0x4000004000077882 */ /* 0x000fe20000000000 */
[----:B------:R-:W-:-:S02]  /*18a0*/  WARPGROUP.DEPBAR.LE gsb0, 0x0 ;  /* 0x00008000000079c5 */ /* 0x000fc40000010000 */
[----:B------:R-:W-:-:S06]  /*18b0*/  WARPGROUP.ARRIVE ;  /* 0x00000000000079c5 */ /* 0x000fcc0000000000 */
[----:B------:R-:W-:Y:S01]  /*18c0*/  HGMMA.64x64x16.F32 R24, gdesc[UR4], R24, gsb0 ;  /* 0x00e00000041879f0 */ /* 0x000fe20008000818 */
[----:B------:R-:W-:Y:S02]  /*18d0*/  UIADD3 UR4, UR8, 0x4, URZ ;  /* 0x0000000408047890 */ /* 0x000fe4000fffe03f */
[----:B------:R-:W-:Y:S01]  /*18e0*/  UIADD3 UR6, UR9, 0x4, URZ ;  /* 0x0000000409067890 */ /* 0x000fe2000fffe03f */
[----:B------:R-:W-:Y:S01]  /*18f0*/  UMOV UR5, 0x40000040 ;  /* 0x4000004000057882 */ /* 0x000fe20000000000 */
[----:B------:R-:W-:Y:S01]  /*1900*/  UMOV UR7, 0x40000040 ;  /* 0x4000004000077882 */ /* 0x000fe20000000000 */
[----:B------:R-:W-:Y:S02]  /*1910*/  WARPGROUP.DEPBAR.LE gsb0, 0x0 ;  /* 0x00008000000079c5 */ /* 0x000fe40000010000 */
        /* <DEDUP_REMOVED lines=36> */
[----:B------:R-:W-:Y:S03]  /*1b60*/  HGMMA.64x64x16.F32 R24, gdesc[UR4], R24, gsb0 ;  /* 0x00e00000041879f0 */ /* 0x000fe60008000818 */
[----:B------:R-:W-:Y:S02]  /*1b70*/  WARPGROUP.DEPBAR.LE gsb0, 0x0 ;  /* 0x00008000000079c5 */ /* 0x000fe40000010000 */
[----:B------:R-:W-:Y:S05]  /*1b80*/  @!P1 BRA `(.L_x_21) ;  /* 0x0000000400809947 */ /* 0x000fea0003800000 */
[----:B------:R-:W-:Y:S01]  /*1b90*/  UIADD3 UR8, UR38, 0x1, URZ ;  /* 0x0000000126087890 */ /* 0x000fe2000fffe03f */
[----:B------:R-:W-:Y:S01]  /*1ba0*/  IMAD.U32 R0, RZ, RZ, UR42 ;  /* 0x0000002aff007e24 */ /* 0x000fe2000f8e00ff */
[----:B------:R-:W-:Y:S02]  /*1bb0*/  UMOV UR9, UR38 ;  /* 0x0000002600097c82 */ /* 0x000fe40008000000 */
[----:B------:R-:W-:-:S04]  /*1bc0*/  UISETP.NE.AND UP0, UPT, UR8, 0x3, UPT ;  /* 0x000000030800788c */ /* 0x000fc8000bf05270 */
[----:B------:R-:W-:Y:S02]  /*1bd0*/  USEL UR4, URZ, 0x1, UP0 ;  /* 0x000000013f047887 */ /* 0x000fe40008000000 */
[----:B------:R-:W-:Y:S02]  /*1be0*/  USEL UR8, UR8, URZ, UP0 ;  /* 0x0000003f08087287 */ /* 0x000fe40008000000 */
[----:B------:R-:W-:-:S06]  /*1bf0*/  ULOP3.LUT UR4, UR39, UR4, URZ, 0x3c, !UPT ;  /* 0x0000000427047292 */ /* 0x000fcc000f8e3c3f */
[----:B------:R-:W-:-:S07]  /*1c00*/  IMAD.U32 R5, RZ, RZ, UR4 ;  /* 0x00000004ff057e24 */ /* 0x000fce000f8e00ff */
.L_x_28:
[----:B01----:R-:W-:Y:S05]  /*1c10*/  @!P0 BRA `(.L_x_22) ;  /* 0x0000000000048947 */ /* 0x003fea0003800000 */
[----:B------:R-:W-:Y:S01]  /*1c20*/  BPT.TRAP 0x1 ;  /* 0x000000040000795c */ /* 0x000fe20000300000 */
.L_x_22:
[----:B------:R-:W-:Y:S01]  /*1c30*/  ULEA UR4, UR8, UR41, 0x3 ;  /* 0x0000002908047291 */ /* 0x000fe2000f8e183f */
[----:B------:R-:W-:-:S08]  /*1c40*/  SHF.L.U32 R3, R5, 0x1f, RZ ;  /* 0x0000001f05037819 */ /* 0x000fd000000006ff */
[----:B------:R0:W1:Y:S01]  /*1c50*/  SYNCS.PHASECHK.TRANS64.TRYWAIT P1, [UR4], R3 ;  /* 0x00000003ff0075a7 */ /* 0x0000620008020144 */
[----:B------:R-:W-:Y:S05]  /*1c60*/  @!P0 BRA `(.L_x_23) ;  /* 0x0000000000048947 */ /* 0x000fea0003800000 */
[----:B------:R-:W-:Y:S01]  /*1c70*/  BPT.TRAP 0x1 ;  /* 0x000000040000795c */ /* 0x000fe20000300000 */
.L_x_23:
[----:B-1----:R-:W-:Y:S05]  /*1c80*/  @P1 BRA `(.L_x_24) ;  /* 0x0000000000081947 */ /* 0x002fea0003800000 */
[----:B------:R-:W1:Y:S02]  /*1c90*/  SYNCS.PHASECHK.TRANS64.TRYWAIT P1, [UR4], R3 ;  /* 0x00000003ff0075a7 */ /* 0x000e640008020144 */
[----:B-1----:R-:W-:Y:S05]  /*1ca0*/  @!P1 BRA `(.L_x_25) ;  /* 0x00000040000c9947 */ /* 0x002fea0003800000 */
.L_x_24:
[----:B------:R-:W-:Y:S01]  /*1cb0*/  ULEA UR11, UR8, UR45, 0xa ;  /* 0x0000002d080b7291 */ /* 0x000fe2000f8e503f */
[----:B------:R-:W-:Y:S01]  /*1cc0*/  WARPGROUP.ARRIVE ;  /* 0x00000000000079c5 */ /* 0x000fe20000000000 */
[----:B------:R-:W-:Y:S01]  /*1cd0*/  ULEA UR10, UR8, UR46, 0xa ;  /* 0x0000002e080a7291 */ /* 0x000fe2000f8e503f */
[----:B------:R-:W-:Y:S01]  /*1ce0*/  UMOV UR5, 0x40000040 ;  /* 0x4000004000057882 */ /* 0x000fe20000000000 */
[----:B------:R-:W-:-:S03]  /*1cf0*/  UMOV UR7, 0x40000040 ;  /* 0x4000004000077882 */ /* 0x000fc60000000000 */
[----:B------:R-:W-:Y:S02]  /*1d00*/  UMOV UR4, UR11 ;  /* 0x0000000b00047c82 */ /* 0x000fe40008000000 */
[----:B------:R-:W-:Y:S02]  /*1d10*/  UMOV UR6, UR10 ;  /* 0x0000000a00067c82 */ /* 0x000fe40008000000 */
[----:B------:R-:W-:Y:S01]  /*1d20*/  HGMMA.64x64x16.F32 R24, gdesc[UR4], R24, gsb0 ;  /* 0x00e00000041879f0 */ /* 0x000fe20008000818 */
        /* <DEDUP_REMOVED lines=51> */
[----:B------:R-:W-:Y:S01]  /*2060*/  BPT.TRAP 0x1 ;  /* 0x000000040000795c */ /* 0x000fe20000300000 */
.L_x_26:
[----:B------:R-:W-:Y:S01]  /*2070*/  ULEA UR4, UR9, UR41, 0x3 ;  /* 0x0000002909047291 */ /* 0x000fe2000f8e183f */
[----:B------:R-:W-:-:S03]  /*2080*/  ISETP.GT.U32.AND P1, PT, R23, 0x1, PT ;  /* 0x000000011700780c */ /* 0x000fc60003f24070 */
[----:B------:R-:W-:-:S04]  /*2090*/  UIADD3 UR4, UR4, 0x18, URZ ;  /* 0x0000001804047890 */ /* 0x000fc8000fffe03f */
[----:B------:R-:W-:-:S09]  /*20a0*/  UPRMT UR4, URZ, 0x654, UR4 ;  /* 0x000006543f047896 */ /* 0x000fd20008000004 */
[----:B------:R-:W-:Y:S01]  /*20b0*/  SYNCS.ARRIVE.TRANS64.RED.A1T0 RZ, [UR4], RZ ;  /* 0x000000ffffff79a7 */ /* 0x000fe20008100404 */
[----:B------:R-:W-:Y:S05]  /*20c0*/  @P1 BRA `(.L_x_27) ;  /* 0x0000000000041947 */ /* 0x000fea0003800000 */
[----:B------:R-:W-:Y:S01]  /*20d0*/  BPT.TRAP 0x1 ;  /* 0x000000040000795c */ /* 0x000fe20000300000 */
.L_x_27:
[----:B------:R-:W-:Y:S01]  /*20e0*/  UIADD3 UR8, UR8, 0x1, URZ ;  /* 0x0000000108087890 */ /* 0x000fe2000fffe03f */
[C---:B------:R-:W-:Y:S01]  /*20f0*/  ISETP.GT.AND P1, PT, R0.reuse, 0x1, PT ;  /* 0x000000010000780c */ /* 0x040fe20003f24270 */
[----:B------:R-:W-:Y:S01]  /*2100*/  UIADD3 UR9, UR9, 0x1, URZ ;  /* 0x0000000109097890 */ /* 0x000fe2000fffe03f */
[----:B------:R-:W-:Y:S01]  /*2110*/  VIADD R0, R0, 0xffffffff ;  /* 0xffffffff00007836 */ /* 0x000fe20000000000 */
[----:B------:R-:W-:Y:S02]  /*2120*/  UISETP.NE.AND UP0, UPT, UR8, 0x3, UPT ;  /* 0x000000030800788c */ /* 0x000fe4000bf05270 */
[----:B------:R-:W-:Y:S02]  /*2130*/  UISETP.NE.AND UP1, UPT, UR9, 0x3, UPT ;  /* 0x000000030900788c */ /* 0x000fe4000bf25270 */
[----:B------:R-:W-:Y:S02]  /*2140*/  USEL UR4, URZ, 0x1, UP0 ;  /* 0x000000013f047887 */ /* 0x000fe40008000000 */
[----:B------:R-:W-:-:S02]  /*2150*/  USEL UR8, UR8, URZ, UP0 ;  /* 0x0000003f08087287 */ /* 0x000fc40008000000 */
[----:B------:R-:W-:Y:S02]  /*2160*/  USEL UR9, UR9, URZ, UP1 ;  /* 0x0000003f09097287 */ /* 0x000fe40008800000 */
[----:B------:R-:W-:Y:S01]  /*2170*/  LOP3.LUT R5, R5, UR4, RZ, 0x3c, !PT ;  /* 0x0000000405057c12 */ /* 0x000fe2000f8e3cff */
[----:B------:R-:W-:Y:S09]  /*2180*/  @P1 BRA `(.L_x_28) ;  /* 0xfffffff800a01947 */ /* 0x000ff2000383ffff */
.L_x_21:
[----:B------:R-:W2:Y:S01]  /*2190*/  LDC R0, c[0x0][0x28c] ;  /* 0x0000a300ff007b82 */ /* 0x000ea20000000800 */
[----:B01----:R-:W-:-:S04]  /*21a0*/  IMAD.U32 R3, RZ, RZ, UR49 ;  /* 0x00000031ff037e24 */ /* 0x003fc8000f8e00ff */
[----:B------:R0:W-:Y:S01]  /*21b0*/  SYNCS.ARRIVE.TRANS64.A1T0 RZ, [R3+UR48], RZ ;  /* 0x000000ff03ff79a7 */ /* 0x0001e20008100030 */
[----:B--2---:R-:W-:-:S13]  /*21c0*/  ISETP.GE.AND P1, PT, R0, 0x1, PT ;  /* 0x000000010000780c */ /* 0x004fda0003f26270 */
[----:B0-----:R-:W-:Y:S05]  /*21d0*/  @!P1 BRA `(.L_x_29) ;  /* 0x0000000000349947 */ /* 0x001fea0003800000 */
[----:B------:R-:W-:Y:S05]  /*21e0*/  @!P0 BRA `(.L_x_30) ;  /* 0x0000000000048947 */ /* 0x000fea0003800000 */
[----:B------:R-:W-:Y:S01]  /*21f0*/  BPT.TRAP 0x1 ;  /* 0x000000040000795c */ /* 0x000fe20000300000 */
.L_x_30:
[----:B------:R-:W-:Y:S01]  /*2200*/  UIADD3 UR6, UR38, UR42, URZ ;  /* 0x0000002a26067290 */ /* 0x000fe2000fffe03f */
[----:B------:R-:W-:-:S03]  /*2210*/  ISETP.GT.U32.AND P0, PT, R23, 0x1, PT ;  /* 0x000000011700780c */ /* 0x000fc60003f04070 */
[----:B------:R-:W-:-:S04]  /*2220*/  UIMAD.WIDE.U32 UR4, UR6, -0x55555555, URZ ;  /* 0xaaaaaaab060478a5 */ /* 0x000fc8000f8e003f */
[----:B------:R-:W-:-:S04]  /*2230*/  USHF.R.U32.HI UR4, URZ, 0x1, UR5 ;  /* 0x000000013f047899 */ /* 0x000fc80008011605 */
[----:B------:R-:W-:-:S04]  /*2240*/  UIMAD UR6, UR4, -0x3, UR6 ;  /* 0xfffffffd040678a4 */ /* 0x000fc8000f8e0206 */
[----:B------:R-:W-:-:S04]  /*2250*/  ULEA UR6, UR6, UR41, 0x3 ;  /* 0x0000002906067291 */ /* 0x000fc8000f8e183f */
[----:B------:R-:W-:-:S04]  /*2260*/  UIADD3 UR6, UR6, 0x18, URZ ;  /* 0x0000001806067890 */ /* 0x000fc8000fffe03f */
[----:B------:R-:W-:-:S09]  /*2270*/  UPRMT UR6, URZ, 0x654, UR6 ;  /* 0x000006543f067896 */ /* 0x000fd20008000006 */
[----:B------:R-:W-:Y:S01]  /*2280*/  SYNCS.ARRIVE.TRANS64.RED.A1T0 RZ, [UR6], RZ ;  /* 0x000000ffffff79a7 */ /* 0x000fe20008100406 */
[----:B------:R-:W-:Y:S05]  /*2290*/  @P0 BRA `(.L_x_29) ;  /* 0x0000000000040947 */ /* 0x000fea0003800000 */
[----:B------:R-:W-:Y:S01]  /*22a0*/  BPT.TRAP 0x1 ;  /* 0x000000040000795c */ /* 0x000fe20000300000 */
.L_x_29:
[----:B------:R-:W-:Y:S01]  /*22b0*/  SHF.L.U32 R0, R73, 0x1f, RZ ;  /* 0x0000001f49007819 */ /* 0x000fe200000006ff */
[----:B------:R-:W-:Y:S01]  /*22c0*/  UIADD3 UR38, UR38, UR47, URZ ;  /* 0x0000002f26267290 */ /* 0x000fe2000fffe03f */
[----:B------:R-:W-:Y:S01]  /*22d0*/  SHF.R.S32.HI R9, RZ, 0x1f, R19 ;  /* 0x0000001fff097819 */ /* 0x000fe20000011413 */
[----:B------:R-:W-:Y:S01]  /*22e0*/  UISETP.GE.U32.AND UP1, UPT, UR47, 0x3, UPT ;  /* 0x000000032f00788c */ /* 0x000fe2000bf26070 */
[----:B------:R-:W0:Y:S01]  /*22f0*/  SYNCS.PHASECHK.TRANS64.TRYWAIT P0, [UR43+0x8], R0 ;  /* 0x00000800ff0075a7 */ /* 0x000e22000800016b */
[----:B------:R-:W-:-:S04]  /*2300*/  UISETP.GT.U32.AND UP0, UPT, UR38, 0x2, UPT ;  /* 0x000000022600788c */ /* 0x000fc8000bf04070 */
[----:B------:R-:W-:-:S04]  /*2310*/  UISETP.LT.U32.AND UP0, UPT, UR47, 0x3, UP0 ;  /* 0x000000032f00788c */ /* 0x000fc80008701070 */
[----:B------:R-:W-:Y:S02]  /*2320*/  USEL UR6, URZ, 0x1, !UP0 ;  /* 0x000000013f067887 */ /* 0x000fe4000c000000 */
[----:B------:R-:W-:Y:S02]  /*2330*/  @UP1 UIMAD.WIDE.U32 UR4, UR38, -0x55555555, URZ ;  /* 0xaaaaaaab260418a5 */ /* 0x000fe4000f8e003f */
[----:B------:R-:W-:Y:S02]  /*2340*/  ULOP3.LUT UR39, UR39, UR6, URZ, 0x3c, !UPT ;  /* 0x0000000627277292 */ /* 0x000fe4000f8e3c3f */
[----:B------:R-:W-:-:S04]  /*2350*/  @UP1 USHF.R.U32.HI UR4, URZ, 0x1, UR5 ;  /* 0x000000013f041899 */ /* 0x000fc80008011605 */
[----:B------:R-:W-:Y:S01]  /*2360*/  @UP1 ULOP3.LUT UR39, UR39, 0x1, UR4, 0x78, !UPT ;  /* 0x0000000127271892 */ /* 0x000fe2000f8e7804 */
[----:B0-----:R-:W-:Y:S11]  /*2370*/  @!P0 BRA `(.L_x_31) ;  /* 0x0000003800708947 */ /* 0x001ff60003800000 */
.L_x_120:
[----:B------:R-:W-:Y:S01]  /*2380*/  ULDC.64 UR4, c[0x0][0x5d0] ;  /* 0x0001740000047ab9 */ /* 0x000fe20000000a00 */
[----:B------:R-:W-:Y:S01]  /*2390*/  ULDC UR6, c[0x0][0x284] ;  /* 0x0000a10000067ab9 */ /* 0x000fe20000000800 */
[----:B0-----:R-:W-:Y:S02]  /*23a0*/  IMAD R0, R9, UR4, RZ ;  /* 0x0000000409007c24 */ /* 0x001fe4000f8e02ff */
[----:B------:R-:W-:Y:S02]  /*23b0*/  IMAD.SHL.U32 R12, R18, 0x40, RZ ;  /* 0x00000040120c7824 */ /* 0x000fe400078e00ff */
[C---:B------:R-:W-:Y:S02]  /*23c0*/  IMAD R3, R19.reuse, UR5, R0 ;  /* 0x0000000513037c24 */ /* 0x040fe4000f8e0200 */
[----:B------:R-:W-:Y:S01]  /*23d0*/  IMAD.SHL.U32 R0, R22, 0x40, RZ ;  /* 0x0000004016007824 */ /* 0x000fe200078e00ff */
[----:B------:R-:W-:Y:S01]  /*23e0*/  SHF.R.S32.HI R13, RZ, 0x1f, R12 ;  /* 0x0000001fff0d7819 */ /* 0x000fe2000001140c */
[----:B------:R-:W-:Y:S01]  /*23f0*/  IMAD.WIDE.U32 R4, R19, UR4, R60 ;  /* 0x0000000413047c25 */ /* 0x000fe2000f8e003c */
[----:B------:R-:W-:-:S02]  /*2400*/  ULDC.64 UR4, c[0x0][0x5c8] ;  /* 0x0001720000047ab9 */ /* 0x000fc40000000a00 */
[----:B------:R-:W-:Y:S01]  /*2410*/  ISETP.GE.AND P0, PT, R0, UR6, PT ;  /* 0x0000000600007c0c */ /* 0x000fe2000bf06270 */
[----:B------:R-:W-:Y:S01]  /*2420*/  ULDC UR6, c[0x0][0x288] ;  /* 0x0000a20000067ab9 */ /* 0x000fe20000000800 */
[----:B------:R-:W-:Y:S01]  /*2430*/  IADD3 R4, P1, R12, R4, RZ ;  /* 0x000000040c047210 */ /* 0x000fe20007f3e0ff */
[----:B------:R-:W-:Y:S01]  /*2440*/  IMAD.WIDE R20, R22, 0x40, R58 ;  /* 0x0000004016147825 */ /* 0x000fe200078e023a */
[----:B------:R-:W-:Y:S02]  /*2450*/  ISETP.GE.OR P0, PT, R12, UR6, P0 ;  /* 0x000000060c007c0c */ /* 0x000fe40008706670 */
[----:B------:R-:W-:Y:S01]  /*2460*/  IADD3.X R5, R13, R5, R3, P1, !PT ;  /* 0x000000050d057210 */ /* 0x000fe20000ffe403 */
[----:B------:R-:W-:-:S04]  /*2470*/  IMAD R7, R21, UR4, RZ ;  /* 0x0000000415077c24 */ /* 0x000fc8000f8e02ff */
[C---:B------:R-:W-:Y:S02]  /*2480*/  IMAD R7, R20.reuse, UR5, R7 ;  /* 0x0000000514077c24 */ /* 0x040fe4000f8e0207 */
[----:B------:R-:W-:-:S04]  /*2490*/  IMAD.WIDE.U32 R70, R20, UR4, R4 ;  /* 0x0000000414467c25 */ /* 0x000fc8000f8e0004 */
[----:B------:R-:W-:Y:S05]  /*24a0*/  @P0 BRA `(.L_x_32) ;  /* 0x0000002000580947 */ /* 0x000fea0003800000 */
[----:B-----5:R-:W-:Y:S01]  /*24b0*/  FSETP.NEU.AND P0, PT, R57, RZ, PT ;  /* 0x000000ff3900720b */ /* 0x020fe20003f0d000 */
[----:B------:R-:W-:Y:S01]  /*24c0*/  IMAD.IADD R22, R65, 0x1, -R12 ;  /* 0x0000000141167824 */ /* 0x000fe200078e0a0c */
[----:B------:R-:W-:Y:S01]  /*24d0*/  BSSY B0, `(.L_x_32) ;  /* 0x0000213000007945 */ /* 0x000fe20003800000 */
[----:B------:R-:W-:Y:S02]  /*24e0*/  IMAD.IADD R0, R69, 0x1, -R0 ;  /* 0x0000000145007824 */ /* 0x000fe400078e0a00 */
[----:B------:R-:W-:Y:S01]  /*24f0*/  IMAD.IADD R7, R71, 0x1, R7 ;  /* 0x0000000147077824 */ /* 0x000fe200078e0207 */
[----:B------:R-:W-:-:S04]  /*2500*/  ISETP.GT.AND P2, PT, R22, RZ, PT ;  /* 0x000000ff1600720c */ /* 0x000fc80003f44270 */
[----:B------:R-:W-:-:S03]  /*2510*/  ISETP.GT.AND P1, PT, R0, RZ, P2 ;  /* 0x000000ff0000720c */ /* 0x000fc60001724270 */
[----:B------:R-:W-:Y:S10]  /*2520*/  @!P0 BRA `(.L_x_33) ;  /* 0x0000001400dc8947 */ /* 0x000ff40003800000 */
[----:B------:R-:W0:Y:S01]  /*2530*/  LDC.64 R74, c[0x0][0x5b8] ;  /* 0x00016e00ff4a7b82 */ /* 0x000e220000000a00 */
[----:B------:R-:W-:-:S07]  /*2540*/  ULDC.64 UR4, c[0x0][0x5c0] ;  /* 0x0001700000047ab9 */ /* 0x000fce0000000a00 */
[----:B------:R-:W1:Y:S08]  /*2550*/  LDC.64 R76, c[0x0][0x5b0] ;  /* 0x00016c00ff4c7b82 */ /* 0x000e700000000a00 */
[----:B------:R-:W2:Y:S01]  /*2560*/  LDC.64 R78, c[0x0][0x5a8] ;  /* 0x00016a00ff4e7b82 */ /* 0x000ea20000000a00 */
[-C--:B0-----:R-:W-:Y:S02]  /*2570*/  IMAD R6, R9, R74.reuse, RZ ;  /* 0x0000004a09067224 */ /* 0x081fe400078e02ff */
[----:B------:R-:W-:-:S04]  /*2580*/  IMAD.WIDE.U32 R4, R19, R74, R60 ;  /* 0x0000004a13047225 */ /* 0x000fc800078e003c */
[----:B------:R-:W-:Y:S01]  /*2590*/  IMAD R71, R19, R75, R6 ;  /* 0x0000004b13477224 */ /* 0x000fe200078e0206 */
[----:B------:R-:W-:Y:S01]  /*25a0*/  IADD3 R8, P0, R12, R4, RZ ;  /* 0x000000040c087210 */ /* 0x000fe20007f1e0ff */
[----:B-1----:R-:W-:-:S03]  /*25b0*/  IMAD R3, R21, R76, RZ ;  /* 0x0000004c15037224 */ /* 0x002fc600078e02ff */
[----:B------:R-:W-:Y:S01]  /*25c0*/  IADD3.X R9, R13, R5, R71, P0, !PT ;  /* 0x000000050d097210 */ /* 0x000fe200007fe447 */
[C---:B------:R-:W-:Y:S02]  /*25d0*/  IMAD R75, R20.reuse, R77, R3 ;  /* 0x0000004d144b7224 */ /* 0x040fe400078e0203 */
[----:B------:R-:W-:-:S04]  /*25e0*/  IMAD.WIDE.U32 R4, R20, R76, R8 ;  /* 0x0000004c14047225 */ /* 0x000fc800078e0008 */
[----:B------:R-:W-:Y:S01]  /*25f0*/  IMAD.IADD R3, R5, 0x1, R75 ;  /* 0x0000000105037824 */ /* 0x000fe200078e024b */
[----:B--2---:R-:W-:-:S04]  /*2600*/  LEA R10, P0, R4, R78, 0x1 ;  /* 0x0000004e040a7211 */ /* 0x004fc800078008ff */
[----:B------:R-:W-:-:S05]  /*2610*/  LEA.HI.X R11, R4, R79, R3, 0x1, P0 ;  /* 0x0000004f040b7211 */ /* 0x000fca00000f0c03 */
[----:B------:R-:W2:Y:S01]  /*2620*/  @P1 LDG.E.LTC128B.U16 R3, desc[UR36][R10.64] ;  /* 0x000000240a031981 */ /* 0x000ea2000c1e1520 */
[----:B------:R-:W-:Y:S01]  /*2630*/  IMAD.WIDE.U32 R4, R20, R76, R12 ;  /* 0x0000004c14047225 */ /* 0x000fe200078e000c */
[----:B------:R-:W-:Y:S02]  /*2640*/  BSSY B1, `(.L_x_34) ;  /* 0x0000015000017945 */ /* 0x000fe40003800000 */
[----:B------:R-:W-:-:S04]  /*2650*/  IADD3 R14, P0, R60, R4, RZ ;  /* 0x000000043c0e7210 */ /* 0x000fc80007f1e0ff */
[----:B------:R-:W-:Y:S02]  /*2660*/  IADD3.X R15, R61, R75, R5, P0, !PT ;  /* 0x0000004b3d0f7210 */ /* 0x000fe400007fe405 */
[----:B------:R-:W-:Y:S01]  /*2670*/  LEA R6, P0, R70, UR4, 0x1 ;  /* 0x0000000446067c11 */ /* 0x000fe2000f8008ff */
[----:B------:R-:W-:-:S03]  /*2680*/  IMAD.WIDE.U32 R14, R19, R74, R14 ;  /* 0x0000004a130e7225 */ /* 0x000fc600078e000e */
[----:B------:R-:W-:Y:S02]  /*2690*/  LEA.HI.X R7, R70, UR5, R7, 0x1, P0 ;  /* 0x0000000546077c11 */ /* 0x000fe400080f0c07 */
[----:B------:R-:W-:-:S04]  /*26a0*/  ISETP.GT.AND P0, PT, R22, 0x1, PT ;  /* 0x000000011600780c */ /* 0x000fc80003f04270 */
[----:B------:R-:W-:Y:S01]  /*26b0*/  ISETP.GT.AND P3, PT, R0, RZ, P0 ;  /* 0x000000ff0000720c */ /* 0x000fe20000764270 */
[----:B--2---:R-:W-:-:S05]  /*26c0*/  HADD2.F32 R4, -RZ, R3.H0_H0 ;  /* 0x20000003ff047230 */ /* 0x004fca0000004100 */
[----:B------:R-:W-:Y:S01]  /*26d0*/  FMUL R5, R4, R57 ;  /* 0x0000003904057220 */ /* 0x000fe20000400000 */
[----:B------:R-:W-:-:S03]  /*26e0*/  LEA R4, P4, R14, R78, 0x1 ;  /* 0x0000004e0e047211 */ /* 0x000fc600078808ff */
[----:B------:R-:W-:-:S05]  /*26f0*/  FFMA R5, R24, R56, R5 ;  /* 0x0000003818057223 */ /* 0x000fca0000000005 */
[----:B------:R-:W-:Y:S01]  /*2700*/  F2FP.F16.F32.PACK_AB R10, RZ, R5 ;  /* 0x00000005ff0a723e */ /* 0x000fe200000000ff */
[----:B------:R-:W-:-:S03]  /*2710*/  IMAD.IADD R5, R71, 0x1, R15 ;  /* 0x0000000147057824 */ /* 0x000fc600078e020f */
[----:B------:R-:W-:Y:S01]  /*2720*/  PRMT R11, R10, 0x7610, R11 ;  /* 0x000076100a0b7816 */ /* 0x000fe2000000000b */
[----:B------:R-:W-:Y:S01]  /*2730*/  IMAD.SHL.U32 R10, R76, 0x8, RZ ;  /* 0x000000084c0a7824 */ /* 0x000fe200078e00ff */
[----:B------:R-:W-:-:S03]  /*2740*/  LEA.HI.X R5, R14, R79, R5, 0x1, P4 ;  /* 0x0000004f0e057211 */ /* 0x000fc600020f0c05 */
[----:B------:R0:W-:Y:S02]  /*2750*/  @P1 STG.E.U16 desc[UR36][R6.64], R11 ;  /* 0x0000000b06001986 */ /* 0x0001e4000c101524 */
[----:B0-----:R-:W-:Y:S01]  /*2760*/  SHF.L.U64.HI R11, R76, 0x3, R77 ;  /* 0x000000034c0b7819 */ /* 0x001fe2000001024d */
[----:B------:R-:W-:Y:S06]  /*2770*/  @!P3 BRA `(.L_x_35) ;  /* 0x000000000004b947 */ /* 0x000fec0003800000 */
[----:B------:R0:W5:Y:S02]  /*2780*/  LDG.E.LTC128B.U16 R3, desc[UR36][R4.64+0x2] ;  /* 0x0000022404037981 */ /* 0x000164000c1e1520 */
.L_x_35:
[----:B------:R-:W-:Y:S05]  /*2790*/  BSYNC B1 ;  /* 0x0000000000017941 */ /* 0x000fea0003800000 */
.L_x_34:
[----:B-----5:R-:W-:Y:S01]  /*27a0*/  HADD2.F32 R14, -RZ, R3.H0_H0 ;  /* 0x20000003ff0e7230 */ /* 0x020fe20000004100 */
[----:B------:R-:W-:Y:S01]  /*27b0*/  ISETP.GT.AND P2, PT, R0, 0x8, P2 ;  /* 0x000000080000780c */ /* 0x000fe20001744270 */
[----:B------:R-:W-:Y:S01]  /*27c0*/  IMAD.WIDE.U32 R10, R20, R76, R10 ;  /* 0x0000004c140a7225 */ /* 0x000fe200078e000a */
[----:B------:R-:W-:-:S03]  /*27d0*/  PRMT R18, R3, 0x7610, R18 ;  /* 0x0000761003127816 */ /* 0x000fc60000000012 */
[----:B------:R-:W-:Y:S01]  /*27e0*/  FMUL R14, R14, R57 ;  /* 0x000000390e0e7220 */ /* 0x000fe20000400000 */
[----:B------:R-:W-:Y:S01]  /*27f0*/  IMAD.IADD R75, R75, 0x1, R11 ;  /* 0x000000014b4b7824 */ /* 0x000fe200078e020b */
[----:B------:R-:W-:Y:S02]  /*2800*/  IADD3 R8, P1, R8, R10, RZ ;  /* 0x0000000a08087210 */ /* 0x000fe40007f3e0ff */
[----:B------:R-:W-:-:S03]  /*2810*/  FFMA R25, R25, R56, R14 ;  /* 0x0000003819197223 */ /* 0x000fc6000000000e */
[----:B------:R-:W-:Y:S01]  /*2820*/  IMAD.X R9, R75, 0x1, R9, P1 ;  /* 0x000000014b097824 */ /* 0x000fe200008e0609 */
[C---:B------:R-:W-:Y:S02]  /*2830*/  LEA R14, P1, R8.reuse, R78, 0x1 ;  /* 0x0000004e080e7211 */ /* 0x040fe400078208ff */
[----:B------:R-:W-:Y:S02]  /*2840*/  F2FP.F16.F32.PACK_AB R25, RZ, R25 ;  /* 0x00000019ff19723e */ /* 0x000fe400000000ff */
[----:B------:R-:W-:-:S03]  /*2850*/  LEA.HI.X R15, R8, R79, R9, 0x1, P1 ;  /* 0x0000004f080f7211 */ /* 0x000fc600008f0c09 */
[----:B------:R1:W-:Y:S04]  /*2860*/  @P3 STG.E.U16 desc[UR36][R6.64+0x2], R25 ;  /* 0x0000021906003986 */ /* 0x0003e8000c101524 */
[----:B------:R-:W2:Y:S01]  /*2870*/  @P2 LDG.E.LTC128B.U16 R18, desc[UR36][R14.64] ;  /* 0x000000240e122981 */ /* 0x000ea2000c1e1520 */
[----:B------:R-:W-:Y:S01]  /*2880*/  IADD3 R12, P1, P3, R60, R10, R12 ;  /* 0x0000000a3c0c7210 */ /* 0x000fe20007b3e00c */
[----:B------:R-:W-:Y:S01]  /*2890*/  BSSY B1, `(.L_x_36) ;  /* 0x0000011000017945 */ /* 0x000fe20003800000 */
[C---:B------:R-:W-:Y:S02]  /*28a0*/  SHF.L.U64.HI R11, R62.reuse, 0x1, R63 ;  /* 0x000000013e0b7819 */ /* 0x040fe4000001023f */
[----:B------:R-:W-:Y:S02]  /*28b0*/  IADD3.X R13, R61, R75, R13, P1, P3 ;  /* 0x0000004b3d0d7210 */ /* 0x000fe40000fe640d */
[----:B------:R-:W-:-:S02]  /*28c0*/  LEA R10, P1, R62, R6, 0x1 ;  /* 0x000000063e0a7211 */ /* 0x000fc400078208ff */
[----:B------:R-:W-:Y:S01]  /*28d0*/  ISETP.GT.AND P0, PT, R0, 0x8, P0 ;  /* 0x000000080000780c */ /* 0x000fe20000704270 */
[----:B------:R-:W-:-:S04]  /*28e0*/  IMAD.WIDE.U32 R12, R19, R74, R12 ;  /* 0x0000004a130c7225 */ /* 0x000fc800078e000c */
[----:B------:R-:W-:Y:S02]  /*28f0*/  IMAD.X R11, R11, 0x1, R7, P1 ;  /* 0x000000010b0b7824 */ /* 0x000fe400008e0607 */
[----:B------:R-:W-:Y:S02]  /*2900*/  IMAD.IADD R9, R71, 0x1, R13 ;  /* 0x0000000147097824 */ /* 0x000fe400078e020d */
[----:B--2---:R-:W-:-:S05]  /*2910*/  HADD2.F32 R8, -RZ, R18.H0_H0 ;  /* 0x20000012ff087230 */ /* 0x004fca0000004100 */
[----:B------:R-:W-:Y:S01]  /*2920*/  FMUL R3, R8, R57 ;  /* 0x0000003908037220 */ /* 0x000fe20000400000 */
[----:B------:R-:W-:-:S03]  /*2930*/  LEA R8, P3, R12, R78, 0x1 ;  /* 0x0000004e0c087211 */ /* 0x000fc600078608ff */
[----:B------:R-:W-:Y:S01]  /*2940*/  FFMA R3, R26, R56, R3 ;  /* 0x000000381a037223 */ /* 0x000fe20000000003 */
[----:B------:R-:W-:-:S04]  /*2950*/  LEA.HI.X R9, R12, R79, R9, 0x1, P3 ;  /* 0x0000004f0c097211 */ /* 0x000fc800018f0c09 */
[----:B------:R-:W-:-:S05]  /*2960*/  F2FP.F16.F32.PACK_AB R3, RZ, R3 ;  /* 0x00000003ff03723e */ /* 0x000fca00000000ff */
[----:B------:R1:W-:Y:S01]  /*2970*/  @P2 STG.E.U16 desc[UR36][R10.64], R3 ;  /* 0x000000030a002986 */ /* 0x0003e2000c101524 */
[----:B------:R-:W-:Y:S05]  /*2980*/  @!P0 BRA `(.L_x_37) ;  /* 0x0000000000048947 */ /* 0x000fea0003800000 */
[----:B------:R2:W5:Y:S02]  /*2990*/  LDG.E.LTC128B.U16 R18, desc[UR36][R8.64+0x2] ;  /* 0x0000022408127981 */ /* 0x000564000c1e1520 */
.L_x_37:
[----:B------:R-:W-:Y:S05]  /*29a0*/  BSYNC B1 ;  /* 0x0000000000017941 */ /* 0x000fea0003800000 */
.L_x_36:
[----:B-----5:R-:W-:Y:S01]  /*29b0*/  HADD2.F32 R12, -RZ, R18.H0_H0 ;  /* 0x20000012ff0c7230 */ /* 0x020fe20000004100 */
[----:B------:R-:W-:Y:S01]  /*29c0*/  ISETP.GT.AND P1, PT, R22, 0x8, PT ;  /* 0x000000081600780c */ /* 0x000fe20003f24270 */
[----:B------:R-:W-:Y:S03]  /*29d0*/  BSSY B1, `(.L_x_38) ;  /* 0x0000008000017945 */ /* 0x000fe60003800000 */
[----:B------:R-:W-:Y:S01]  /*29e0*/  FMUL R12, R12, R57 ;  /* 0x000000390c0c7220 */ /* 0x000fe20000400000 */
[----:B------:R-:W-:-:S03]  /*29f0*/  ISETP.GT.AND P2, PT, R0, RZ, P1 ;  /* 0x000000ff0000720c */ /* 0x000fc60000f44270 */
[----:B------:R-:W-:-:S05]  /*2a00*/  FFMA R12, R27, R56, R12 ;  /* 0x000000381b0c7223 */ /* 0x000fca000000000c */
[----:B------:R-:W-:-:S05]  /*2a10*/  F2FP.F16.F32.PACK_AB R12, RZ, R12 ;  /* 0x0000000cff0c723e */ /* 0x000fca00000000ff */
[----:B------:R3:W-:Y:S01]  /*2a20*/  @P0 STG.E.U16 desc[UR36][R10.64+0x2], R12 ;  /* 0x0000020c0a000986 */ /* 0x0007e2000c101524 */
[----:B------:R-:W-:Y:S05]  /*2a30*/  @!P2 BRA `(.L_x_39) ;  /* 0x000000000004a947 */ /* 0x000fea0003800000 */
[----:B------:R4:W5:Y:S02]  /*2a40*/  LDG.E.LTC128B.U16 R18, desc[UR36][R4.64+0x10] ;  /* 0x0000102404127981 */ /* 0x000964000c1e1520 */
.L_x_39:
[----:B------:R-:W-:Y:S05]  /*2a50*/  BSYNC B1 ;  /* 0x0000000000017941 */ /* 0x000fea0003800000 */
.L_x_38:
[----:B---3-5:R-:W-:Y:S01]  /*2a60*/  HADD2.F32 R12, -RZ, R18.H0_H0 ;  /* 0x20000012ff0c7230 */ /* 0x028fe20000004100 */
[----:B------:R-:W-:Y:S01]  /*2a70*/  ISETP.GT.AND P0, PT, R22, 0x9, PT ;  /* 0x000000091600780c */ /* 0x000fe20003f04270 */
[----:B------:R-:W-:Y:S03]  /*2a80*/  BSSY B1, `(.L_x_40) ;  /* 0x0000008000017945 */ /* 0x000fe60003800000 */
[----:B-1----:R-:W-:Y:S01]  /*2a90*/  FMUL R3, R12, R57 ;  /* 0x000000390c037220 */ /* 0x002fe20000400000 */
[----:B------:R-:W-:-:S03]  /*2aa0*/  ISETP.GT.AND P3, PT, R0, RZ, P0 ;  /* 0x000000ff0000720c */ /* 0x000fc60000764270 */
[----:B------:R-:W-:-:S05]  /*2ab0*/  FFMA R3, R28, R56, R3 ;  /* 0x000000381c037223 */ /* 0x000fca0000000003 */
[----:B------:R-:W-:-:S05]  /*2ac0*/  F2FP.F16.F32.PACK_AB R3, RZ, R3 ;  /* 0x00000003ff03723e */ /* 0x000fca00000000ff */
[----:B------:R1:W-:Y:S01]  /*2ad0*/  @P2 STG.E.U16 desc[UR36][R6.64+0x10], R3 ;  /* 0x0000100306002986 */ /* 0x0003e2000c101524 */
[----:B------:R-:W-:Y:S05]  /*2ae0*/  @!P3 BRA `(.L_x_41) ;  /* 0x000000000004b947 */ /* 0x000fea0003800000 */
[----:B------:R3:W5:Y:S02]  /*2af0*/  LDG.E.LTC128B.U16 R18, desc[UR36][R4.64+0x12] ;  /* 0x0000122404127981 */ /* 0x000764000c1e1520 */
.L_x_41:
[----:B------:R-:W-:Y:S05]  /*2b00*/  BSYNC B1 ;  /* 0x0000000000017941 */ /* 0x000fea0003800000 */
.L_x_40:
[----:B-----5:R-:W-:Y:S01]  /*2b10*/  HADD2.F32 R12, -RZ, R18.H0_H0 ;  /* 0x20000012ff0c7230 */ /* 0x020fe20000004100 */
[----:B------:R-:W-:Y:S01]  /*2b20*/  ISETP.GT.AND P1, PT, R0, 0x8, P1 ;  /* 0x000000080000780c */ /* 0x000fe20000f24270 */
[----:B------:R-:W-:Y:S03]  /*2b30*/  BSSY B1, `(.L_x_42) ;  /* 0x0000007000017945 */ /* 0x000fe60003800000 */
[----:B------:R-:W-:-:S04]  /*2b40*/  FMUL R12, R12, R57 ;  /* 0x000000390c0c7220 */ /* 0x000fc80000400000 */
[----:B------:R-:W-:-:S05]  /*2b50*/  FFMA R12, R29, R56, R12 ;  /* 0x000000381d0c7223 */ /* 0x000fca000000000c */
[----:B------:R-:W-:-:S05]  /*2b60*/  F2FP.F16.F32.PACK_AB R12, RZ, R12 ;  /* 0x0000000cff0c723e */ /* 0x000fca00000000ff */
[----:B------:R0:W-:Y:S01]  /*2b70*/  @P3 STG.E.U16 desc[UR36][R6.64+0x12], R12 ;  /* 0x0000120c06003986 */ /* 0x0001e2000c101524 */
[----:B------:R-:W-:Y:S05]  /*2b80*/  @!P1 BRA `(.L_x_43) ;  /* 0x0000000000049947 */ /* 0x000fea0003800000 */
[----:B------:R0:W5:Y:S02]  /*2b90*/  LDG.E.LTC128B.U16 R18, desc[UR36][R8.64+0x10] ;  /* 0x0000102408127981 */ /* 0x000164000c1e1520 */
.L_x_43:
[----:B------:R-:W-:Y:S05]  /*2ba0*/  BSYNC B1 ;  /* 0x0000000000017941 */ /* 0x000fea0003800000 */
.L_x_42:
[----:B0----5:R-:W-:Y:S01]  /*2bb0*/  HADD2.F32 R12, -RZ, R18.H0_H0 ;  /* 0x20000012ff0c7230 */ /* 0x021fe20000004100 */
[----:B------:R-:W-:Y:S01]  /*2bc0*/  ISETP.GT.AND P0, PT, R0, 0x8, P0 ;  /* 0x000000080000780c */ /* 0x000fe20000704270 */
[----:B------:R-:W-:Y:S03]  /*2bd0*/  BSSY B1, `(.L_x_44) ;  /* 0x0000007000017945 */ /* 0x000fe60003800000 */
[----:B-1----:R-:W-:-:S04]  /*2be0*/  FMUL R3, R12, R57 ;  /* 0x000000390c037220 */ /* 0x002fc80000400000 */
[----:B------:R-:W-:-:S05]  /*2bf0*/  FFMA R3, R30, R56, R3 ;  /* 0x000000381e037223 */ /* 0x000fca0000000003 */
[----:B------:R-:W-:-:S05]  /*2c00*/  F2FP.F16.F32.PACK_AB R3, RZ, R3 ;  /* 0x00000003ff03723e */ /* 0x000fca00000000ff */
[----:B------:R0:W-:Y:S01]  /*2c10*/  @P1 STG.E.U16 desc[UR36][R10.64+0x10], R3 ;  /* 0x000010030a001986 */ /* 0x0001e2000c101524 */
[----:B------:R-:W-:Y:S05]  /*2c20*/  @!P0 BRA `(.L_x_45) ;  /* 0x0000000000048947 */ /* 0x000fea0003800000 */
[----:B------:R1:W5:Y:S02]  /*2c30*/  LDG.E.LTC128B.U16 R18, desc[UR36][R8.64+0x12] ;  /* 0x0000122408127981 */ /* 0x000364000c1e1520 */
.L_x_45:
[----:B------:R-:W-:Y:S05]  /*2c40*/  BSYNC B1 ;  /* 0x0000000000017941 */ /* 0x000fea0003800000 */
.L_x_44:
        /* <DEDUP_REMOVED lines=10> */
.L_x_47:
[----:B------:R-:W-:Y:S05]  /*2cf0*/  BSYNC B1 ;  /* 0x0000000000017941 */ /* 0x000fea0003800000 */
.L_x_46:
[----:B0----5:R-:W-:Y:S01]  /*2d00*/  HADD2.F32 R12, -RZ, R18.H0_H0 ;  /* 0x20000012ff0c7230 */ /* 0x021fe20000004100 */
        /* <DEDUP_REMOVED lines=9> */
.L_x_49:
[----:B------:R-:W-:Y:S05]  /*2da0*/  BSYNC B1 ;  /* 0x0000000000017941 */ /* 0x000fea0003800000 */
.L_x_48:
        /* <DEDUP_REMOVED lines=9> */
.L_x_51:
[----:B------:R-:W-:Y:S05]  /*2e40*/  BSYNC B1 ;  /* 0x0000000000017941 */ /* 0x000fea0003800000 */
.L_x_50:
[----:B0----5:R-:W-:Y:S01]  /*2e50*/  HADD2.F32 R12, -RZ, R18.H0_H0 ;  /* 0x20000012ff0c7230 */ /* 0x021fe20000004100 */
        /* <DEDUP_REMOVED lines=8> */
.L_x_53:
[----:B------:R-:W-:Y:S05]  /*2ee0*/  BSYNC B1 ;  /* 0x0000000000017941 */ /* 0x000fea0003800000 */
.L_x_52:
        /* <DEDUP_REMOVED lines=10> */
.L_x_55:
[----:B------:R-:W-:Y:S05]  /*2f90*/  BSYNC B1 ;  /* 0x0000000000017941 */ /* 0x000fea0003800000 */
.L_x_54:
        /* <DEDUP_REMOVED lines=10> */
.L_x_57:
[----:B------:R-:W-:Y:S05]  /*3040*/  BSYNC B1 ;  /* 0x0000000000017941 */ /* 0x000fea0003800000 */
.L_x_56:
        /* <DEDUP_REMOVED lines=9> */
.L_x_59:
[----:B------:R-:W-:Y:S05]  /*30e0*/  BSYNC B1 ;  /* 0x0000000000017941 */ /* 0x000fea0003800000 */
.L_x_58:
        /* <DEDUP_REMOVED lines=9> */
.L_x_61:
[----:B------:R-:W-:Y:S05]  /*3180*/  BSYNC B1 ;  /* 0x0000000000017941 */ /* 0x000fea0003800000 */
.L_x_60:
        /* <DEDUP_REMOVED lines=10> */
.L_x_63:
[----:B------:R-:W-:Y:S05]  /*3230*/  BSYNC B1 ;  /* 0x0000000000017941 */ /* 0x000fea0003800000 */
.L_x_62:
        /* <DEDUP_REMOVED lines=10> */
.L_x_65:
[----:B------:R-:W-:Y:S05]  /*32e0*/  BSYNC B1 ;  /* 0x0000000000017941 */ /* 0x000fea0003800000 */
.L_x_64:
        /* <DEDUP_REMOVED lines=9> */
.L_x_67:
[----:B------:R-:W-:Y:S05]  /*3380*/  BSYNC B1 ;  /* 0x0000000000017941 */ /* 0x000fea0003800000 */
.L_x_66:
        /* <DEDUP_REMOVED lines=9> */
.L_x_69:
[----:B------:R-:W-:Y:S05]  /*3420*/  BSYNC B1 ;  /* 0x0000000000017941 */ /* 0x000fea0003800000 */
.L_x_68:
        /* <DEDUP_REMOVED lines=10> */
.L_x_71:
[----:B------:R-:W-:Y:S05]  /*34d0*/  BSYNC B1 ;  /* 0x0000000000017941 */ /* 0x000fea0003800000 */
.L_x_70:
        /* <DEDUP_REMOVED lines=10> */
.L_x_73:
[----:B------:R-:W-:Y:S05]  /*3580*/  BSYNC B1 ;  /* 0x0000000000017941 */ /* 0x000fea0003800000 */
.L_x_72:
        /* <DEDUP_REMOVED lines=9> */
.L_x_75:
[----:B------:R-:W-:Y:S05]  /*3620*/  BSYNC B1 ;  /* 0x0000000000017941 */ /* 0x000fea0003800000 */
.L_x_74:
        /* <DEDUP_REMOVED lines=9> */
.L_x_77:
[----:B------:R-:W-:Y:S05]  /*36c0*/  BSYNC B1 ;  /* 0x0000000000017941 */ /* 0x000fea0003800000 */
.L_x_76:
        /* <DEDUP_REMOVED lines=10> */
.L_x_79:
[----:B------:R-:W-:Y:S05]  /*3770*/  BSYNC B1 ;  /* 0x0000000000017941 */ /* 0x000fea0003800000 */
.L_x_78:
        /* <DEDUP_REMOVED lines=10> */
.L_x_81:
[----:B------:R-:W-:Y:S05]  /*3820*/  BSYNC B1 ;  /* 0x0000000000017941 */ /* 0x000fea0003800000 */
.L_x_80:
        /* <DEDUP_REMOVED lines=9> */
.L_x_83:
[----:B------:R-:W-:Y:S05]  /*38c0*/  BSYNC B1 ;  /* 0x0000000000017941 */ /* 0x000fea0003800000 */
.L_x_82:
        /* <DEDUP_REMOVED lines=9> */
.L_x_85:
[----:B------:R-:W-:Y:S05]  /*3960*/  BSYNC B1 ;  /* 0x0000000000017941 */ /* 0x000fea0003800000 */
.L_x_84:
        /* <DEDUP_REMOVED lines=10> */
.L_x_87:
[----:B------:R-:W-:Y:S05]  /*3a10*/  BSYNC B1 ;  /* 0x0000000000017941 */ /* 0x000fea0003800000 */
.L_x_86:
        /* <DEDUP_REMOVED lines=10> */
.L_x_89:
[----:B------:R-:W-:Y:S05]  /*3ac0*/  BSYNC B1 ;  /* 0x0000000000017941 */ /* 0x000fea0003800000 */
.L_x_88:
[----:B0--345:R-:W-:Y:S01]  /*3ad0*/  HADD2.F32 R4, -RZ, R18.H0_H0 ;  /* 0x20000012ff047230 */ /* 0x039fe20000004100 */
        /* <DEDUP_REMOVED lines=8> */
.L_x_91:
[----:B------:R-:W-:Y:S05]  /*3b60*/  BSYNC B1 ;  /* 0x0000000000017941 */ /* 0x000fea0003800000 */
.L_x_90:
[----:B0----5:R-:W-:Y:S01]  /*3b70*/  HADD2.F32 R4, -RZ, R18.H0_H0 ;  /* 0x20000012ff047230 */ /* 0x021fe20000004100 */
[----:B------:R-:W-:Y:S01]  /*3b80*/  ISETP.GT.AND P0, PT, R0, 0x8, P0 ;  /* 0x000000080000780c */ /* 0x000fe20000704270 */
[----:B------:R-:W-:Y:S01]  /*3b90*/  @P1 IMAD.MOV.U32 R5, RZ, RZ, R11 ;  /* 0x000000ffff051224 */ /* 0x000fe200078e000b */
[----:B------:R-:W-:Y:S02]  /*3ba0*/  BSSY B1, `(.L_x_92) ;  /* 0x0000008000017945 */ /* 0x000fe40003800000 */
[----:B------:R-:W-:Y:S01]  /*3bb0*/  FMUL R3, R4, R57 ;  /* 0x0000003904037220 */ /* 0x000fe20000400000 */
[----:B------:R-:W-:-:S03]  /*3bc0*/  @P1 IMAD.MOV.U32 R4, RZ, RZ, R10 ;  /* 0x000000ffff041224 */ /* 0x000fc600078e000a */
[----:B------:R-:W-:-:S05]  /*3bd0*/  FFMA R3, R54, R56, R3 ;  /* 0x0000003836037223 */ /* 0x000fca0000000003 */
[----:B------:R-:W-:-:S05]  /*3be0*/  F2FP.F16.F32.PACK_AB R3, RZ, R3 ;  /* 0x00000003ff03723e */ /* 0x000fca00000000ff */
[----:B------:R0:W-:Y:S01]  /*3bf0*/  @P1 STG.E.U16 desc[UR36][R4.64+0x70], R3 ;  /* 0x0000700304001986 */ /* 0x0001e2000c101524 */
[----:B------:R-:W-:Y:S05]  /*3c00*/  @!P0 BRA `(.L_x_93) ;  /* 0x0000000000048947 */ /* 0x000fea0003800000 */
[----:B------:R4:W5:Y:S02]  /*3c10*/  LDG.E.LTC128B.U16 R18, desc[UR36][R8.64+0x72] ;  /* 0x0000722408127981 */ /* 0x000964000c1e1520 */
.L_x_93:
[----:B------:R-:W-:Y:S05]  /*3c20*/  BSYNC B1 ;  /* 0x0000000000017941 */ /* 0x000fea0003800000 */
.L_x_92:
[----:B------:R-:W-:Y:S05]  /*3c30*/  @!P0 BRA `(.L_x_94) ;  /* 0x0000000800708947 */ /* 0x000fea0003800000 */
[----:B-----5:R-:W-:-:S05]  /*3c40*/  HADD2.F32 R18, -RZ, R18.H0_H0 ;  /* 0x20000012ff127230 */ /* 0x020fca0000004100 */
[----:B------:R-:W-:-:S04]  /*3c50*/  FMUL R18, R18, R57 ;  /* 0x0000003912127220 */ /* 0x000fc80000400000 */
[----:B------:R-:W-:-:S05]  /*3c60*/  FFMA R18, R55, R56, R18 ;  /* 0x0000003837127223 */ /* 0x000fca0000000012 */
[----:B------:R-:W-:-:S05]  /*3c70*/  F2FP.F16.F32.PACK_AB R18, RZ, R18 ;  /* 0x00000012ff12723e */ /* 0x000fca00000000ff */
[----:B------:R0:W-:Y:S01]  /*3c80*/  STG.E.U16 desc[UR36][R10.64+0x72], R18 ;  /* 0x000072120a007986 */ /* 0x0001e2000c101524 */
[----:B------:R-:W-:Y:S05]  /*3c90*/  BRA `(.L_x_94) ;  /* 0x0000000800587947 */ /* 0x000fea0003800000 */
.L_x_33:
[----:B------:R-:W-:Y:S01]  /*3ca0*/  ISETP.GT.AND P3, PT, R22, 0x1, PT ;  /* 0x000000011600780c */ /* 0x000fe20003f64270 */
[----:B------:R-:W-:Y:S01]  /*3cb0*/  ULDC.64 UR4, c[0x0][0x5c0] ;  /* 0x0001700000047ab9 */ /* 0x000fe20000000a00 */
[-C--:B------:R-:W-:Y:S01]  /*3cc0*/  FMUL R24, R24, R56.reuse ;  /* 0x0000003818187220 */ /* 0x080fe20000400000 */
[----:B------:R-:W-:Y:S01]  /*3cd0*/  LEA R4, P4, R70, UR4, 0x1 ;  /* 0x0000000446047c11 */ /* 0x000fe2000f8808ff */
[-C--:B------:R-:W-:Y:S01]  /*3ce0*/  FMUL R25, R25, R56.reuse ;  /* 0x0000003819197220 */ /* 0x080fe20000400000 */
[----:B------:R-:W-:Y:S01]  /*3cf0*/  ISETP.GT.AND P0, PT, R0, RZ, P3 ;  /* 0x000000ff0000720c */ /* 0x000fe20001f04270 */
[----:B------:R-:W-:Y:S01]  /*3d00*/  FMUL R26, R26, R56 ;  /* 0x000000381a1a7220 */ /* 0x000fe20000400000 */
[----:B------:R-:W-:Y:S01]  /*3d10*/  F2FP.F16.F32.PACK_AB R24, RZ, R24 ;  /* 0x00000018ff18723e */ /* 0x000fe200000000ff */
[-C--:B------:R-:W-:Y:S01]  /*3d20*/  FMUL R27, R27, R56.reuse ;  /* 0x000000381b1b7220 */ /* 0x080fe20000400000 */
[----:B------:R-:W-:Y:S01]  /*3d30*/  LEA.HI.X R5, R70, UR5, R7, 0x1, P4 ;  /* 0x0000000546057c11 */ /* 0x000fe2000a0f0c07 */
[-C--:B------:R-:W-:Y:S01]  /*3d40*/  FMUL R28, R28, R56.reuse ;  /* 0x000000381c1c7220 */ /* 0x080fe20000400000 */
[----:B------:R-:W-:Y:S01]  /*3d50*/  F2FP.F16.F32.PACK_AB R25, RZ, R25 ;  /* 0x00000019ff19723e */ /* 0x000fe200000000ff */
[-C--:B------:R-:W-:Y:S01]  /*3d60*/  FMUL R29, R29, R56.reuse ;  /* 0x000000381d1d7220 */ /* 0x080fe20000400000 */
[----:B------:R-:W-:Y:S01]  /*3d70*/  ISETP.GT.AND P2, PT, R0, 0x8, P2 ;  /* 0x000000080000780c */ /* 0x000fe20001744270 */
[----:B------:R-:W-:Y:S01]  /*3d80*/  @P1 STG.E.U16 desc[UR36][R4.64], R24 ;  /* 0x0000001804001986 */ /* 0x000fe2000c101524 */
[----:B------:R-:W-:Y:S01]  /*3d90*/  ISETP.GT.AND P1, PT, R22, 0x8, PT ;  /* 0x000000081600780c */ /* 0x000fe20003f24270 */
[----:B------:R-:W-:Y:S01]  /*3da0*/  FMUL R30, R30, R56 ;  /* 0x000000381e1e7220 */ /* 0x000fe20000400000 */
[C---:B------:R-:W-:Y:S01]  /*3db0*/  SHF.L.U64.HI R3, R62.reuse, 0x1, R63 ;  /* 0x000000013e037819 */ /* 0x040fe2000001023f */
[----:B------:R-:W-:Y:S01]  /*3dc0*/  @P0 STG.E.U16 desc[UR36][R4.64+0x2], R25 ;  /* 0x0000021904000986 */ /* 0x000fe2000c101524 */
[----:B------:R-:W-:Y:S01]  /*3dd0*/  LEA R6, P5, R62, R4, 0x1 ;  /* 0x000000043e067211 */ /* 0x000fe200078a08ff */
[-C--:B------:R-:W-:Y:S01]  /*3de0*/  FMUL R31, R31, R56.reuse ;  /* 0x000000381f1f7220 */ /* 0x080fe20000400000 */
[----:B------:R-:W-:Y:S01]  /*3df0*/  ISETP.GT.AND P3, PT, R0, 0x8, P3 ;  /* 0x000000080000780c */ /* 0x000fe20001f64270 */
[-C--:B------:R-:W-:Y:S01]  /*3e00*/  FMUL R32, R32, R56.reuse ;  /* 0x0000003820207220 */ /* 0x080fe20000400000 */
[----:B------:R-:W-:Y:S01]  /*3e10*/  ISETP.GT.AND P0, PT, R22, 0x9, PT ;  /* 0x000000091600780c */ /* 0x000fe20003f04270 */
[----:B------:R-:W-:Y:S01]  /*3e20*/  IMAD.X R7, R3, 0x1, R5, P5 ;  /* 0x0000000103077824 */ /* 0x000fe200028e0605 */
[----:B------:R-:W-:Y:S01]  /*3e30*/  ISETP.GT.AND P4, PT, R0, RZ, P1 ;  /* 0x000000ff0000720c */ /* 0x000fe20000f84270 */
[----:B------:R-:W-:Y:S01]  /*3e40*/  FMUL R33, R33, R56 ;  /* 0x0000003821217220 */ /* 0x000fe20000400000 */
[----:B------:R-:W-:Y:S01]  /*3e50*/  F2FP.F16.F32.PACK_AB R26, RZ, R26 ;  /* 0x0000001aff1a723e */ /* 0x000fe200000000ff */
[-C--:B------:R-:W-:Y:S01]  /*3e60*/  FMUL R34, R34, R56.reuse ;  /* 0x0000003822227220 */ /* 0x080fe20000400000 */
[----:B------:R-:W-:Y:S01]  /*3e70*/  ISETP.GT.AND P5, PT, R0, RZ, P0 ;  /* 0x000000ff0000720c */ /* 0x000fe200007a4270 */
[----:B------:R-:W-:Y:S01]  /*3e80*/  FMUL R35, R35, R56 ;  /* 0x0000003823237220 */ /* 0x000fe20000400000 */
[----:B------:R-:W-:Y:S01]  /*3e90*/  F2FP.F16.F32.PACK_AB R27, RZ, R27 ;  /* 0x0000001bff1b723e */ /* 0x000fe200000000ff */
[----:B------:R-:W-:Y:S01]  /*3ea0*/  @P2 STG.E.U16 desc[UR36][R6.64], R26 ;  /* 0x0000001a06002986 */ /* 0x000fe2000c101524 */
[----:B------:R-:W-:Y:S01]  /*3eb0*/  F2FP.F16.F32.PACK_AB R28, RZ, R28 ;  /* 0x0000001cff1c723e */ /* 0x000fe200000000ff */
[-C--:B------:R-:W-:Y:S01]  /*3ec0*/  FMUL R36, R36, R56.reuse ;  /* 0x0000003824247220 */ /* 0x080fe20000400000 */
[----:B------:R-:W-:Y:S01]  /*3ed0*/  ISETP.GT.AND P2, PT, R0, 0x8, P1 ;  /* 0x000000080000780c */ /* 0x000fe20000f44270 */
[----:B------:R-:W-:Y:S01]  /*3ee0*/  @P3 STG.E.U16 desc[UR36][R6.64+0x2], R27 ;  /* 0x0000021b06003986 */ /* 0x000fe2000c101524 */
[----:B------:R-:W-:Y:S01]  /*3ef0*/  ISETP.GT.AND P1, PT, R22, 0x10, PT ;  /* 0x000000101600780c */ /* 0x000fe20003f24270 */
[-C--:B------:R-:W-:Y:S01]  /*3f00*/  FMUL R37, R37, R56.reuse ;  /* 0x0000003825257220 */ /* 0x080fe20000400000 */
[----:B------:R-:W-:Y:S01]  /*3f10*/  F2FP.F16.F32.PACK_AB R29, RZ, R29 ;  /* 0x0000001dff1d723e */ /* 0x000fe200000000ff */
[----:B------:R-:W-:Y:S01]  /*3f20*/  @P4 STG.E.U16 desc[UR36][R4.64+0x10], R28 ;  /* 0x0000101c04004986 */ /* 0x000fe2000c101524 */
[----:B------:R-:W-:Y:S01]  /*3f30*/  ISETP.GT.AND P3, PT, R0, 0x8, P0 ;  /* 0x000000080000780c */ /* 0x000fe20000764270 */
[-C--:B------:R-:W-:Y:S01]  /*3f40*/  FMUL R38, R38, R56.reuse ;  /* 0x0000003826267220 */ /* 0x080fe20000400000 */
[----:B------:R-:W-:Y:S01]  /*3f50*/  ISETP.GT.AND P0, PT, R22, 0x11, PT ;  /* 0x000000111600780c */ /* 0x000fe20003f04270 */
[----:B------:R-:W-:Y:S01]  /*3f60*/  @P5 STG.E.U16 desc[UR36][R4.64+0x12], R29 ;  /* 0x0000121d04005986 */ /* 0x000fe2000c101524 */
        /* <DEDUP_REMOVED lines=40> */
[C---:B------:R-:W-:Y:S01]  /*41f0*/  ISETP.GT.AND P4, PT, R0.reuse, RZ, P1 ;  /* 0x000000ff0000720c */ /* 0x040fe20000f84270 */
[-C--:B------:R-:W-:Y:S01]  /*4200*/  FMUL R51, R51, R56.reuse ;  /* 0x0000003833337220 */ /* 0x080fe20000400000 */
[----:B------:R-:W-:Y:S01]  /*4210*/  ISETP.GT.AND P5, PT, R0, RZ, P0 ;  /* 0x000000ff0000720c */ /* 0x000fe200007a4270 */
[----:B------:R-:W-:Y:S01]  /*4220*/  FMUL R52, R52, R56 ;  /* 0x0000003834347220 */ /* 0x000fe20000400000 */
[----:B------:R-:W-:Y:S01]  /*4230*/  F2FP.F16.F32.PACK_AB R38, RZ, R38 ;  /* 0x00000026ff26723e */ /* 0x000fe200000000ff */
[-C--:B------:R-:W-:Y:S01]  /*4240*/  FMUL R53, R53, R56.reuse ;  /* 0x0000003835357220 */ /* 0x080fe20000400000 */
[----:B------:R-:W-:Y:S01]  /*4250*/  F2FP.F16.F32.PACK_AB R39, RZ, R39 ;  /* 0x00000027ff27723e */ /* 0x000fe200000000ff */
[----:B------:R-:W-:Y:S01]  /*4260*/  FMUL R54, R54, R56 ;  /* 0x0000003836367220 */ /* 0x000fe20000400000 */
[----:B------:R-:W-:Y:S01]  /*4270*/  F2FP.F16.F32.PACK_AB R40, RZ, R40 ;  /* 0x00000028ff28723e */ /* 0x000fe200000000ff */
[----:B------:R-:W-:Y:S01]  /*4280*/  @P2 STG.E.U16 desc[UR36][R6.64+0x30], R38 ;  /* 0x0000302606002986 */ /* 0x000fe2000c101524 */
[----:B------:R-:W-:Y:S01]  /*4290*/  F2FP.F16.F32.PACK_AB R41, RZ, R41 ;  /* 0x00000029ff29723e */ /* 0x000fe200000000ff */
[----:B------:R-:W-:Y:S01]  /*42a0*/  FMUL R55, R55, R56 ;  /* 0x0000003837377220 */ /* 0x000fe20000400000 */
[C---:B------:R-:W-:Y:S01]  /*42b0*/  ISETP.GT.AND P1, PT, R0.reuse, 0x8, P1 ;  /* 0x000000080000780c */ /* 0x040fe20000f24270 */
[----:B------:R-:W-:Y:S01]  /*42c0*/  @P3 STG.E.U16 desc[UR36][R6.64+0x32], R39 ;  /* 0x0000322706003986 */ /* 0x000fe2000c101524 */
[----:B------:R-:W-:-:S02]  /*42d0*/  ISETP.GT.AND P2, PT, R0, 0x8, P0 ;  /* 0x000000080000780c */ /* 0x000fc40000744270 */
[----:B------:R-:W-:Y:S01]  /*42e0*/  F2FP.F16.F32.PACK_AB R42, RZ, R42 ;  /* 0x0000002aff2a723e */ /* 0x000fe200000000ff */
[----:B------:R-:W-:Y:S01]  /*42f0*/  @P4 STG.E.U16 desc[UR36][R4.64+0x40], R40 ;  /* 0x0000402804004986 */ /* 0x000fe2000c101524 */
[C---:B------:R-:W-:Y:S02]  /*4300*/  ISETP.GT.AND P4, PT, R22.reuse, 0x28, PT ;  /* 0x000000281600780c */ /* 0x040fe40003f84270 */
[----:B------:R-:W-:Y:S01]  /*4310*/  ISETP.GT.AND P0, PT, R22, 0x29, PT ;  /* 0x000000291600780c */ /* 0x000fe20003f04270 */
[----:B------:R-:W-:Y:S01]  /*4320*/  @P5 STG.E.U16 desc[UR36][R4.64+0x42], R41 ;  /* 0x0000422904005986 */ /* 0x000fe2000c101524 */
[----:B------:R-:W-:Y:S02]  /*4330*/  ISETP.GT.AND P5, PT, R0, RZ, P4 ;  /* 0x000000ff0000720c */ /* 0x000fe400027a4270 */
[----:B------:R-:W-:Y:S01]  /*4340*/  F2FP.F16.F32.PACK_AB R43, RZ, R43 ;  /* 0x0000002bff2b723e */ /* 0x000fe200000000ff */
[----:B------:R-:W-:Y:S01]  /*4350*/  @P1 STG.E.U16 desc[UR36][R6.64+0x40], R42 ;  /* 0x0000402a06001986 */ /* 0x000fe2000c101524 */
[----:B------:R-:W-:-:S02]  /*4360*/  F2FP.F16.F32.PACK_AB R44, RZ, R44 ;  /* 0x0000002cff2c723e */ /* 0x000fc400000000ff */
[C---:B------:R-:W-:Y:S01]  /*4370*/  ISETP.GT.AND P3, PT, R0.reuse, RZ, P0 ;  /* 0x000000ff0000720c */ /* 0x040fe20000764270 */
[----:B------:R-:W-:Y:S01]  /*4380*/  @P2 STG.E.U16 desc[UR36][R6.64+0x42], R43 ;  /* 0x0000422b06002986 */ /* 0x000fe2000c101524 */
[C---:B------:R-:W-:Y:S02]  /*4390*/  ISETP.GT.AND P4, PT, R0.reuse, 0x8, P4 ;  /* 0x000000080000780c */ /* 0x040fe40002784270 */
[----:B------:R-:W-:Y:S02]  /*43a0*/  F2FP.F16.F32.PACK_AB R45, RZ, R45 ;  /* 0x0000002dff2d723e */ /* 0x000fe400000000ff */
[----:B------:R-:W-:Y:S01]  /*43b0*/  F2FP.F16.F32.PACK_AB R46, RZ, R46 ;  /* 0x0000002eff2e723e */ /* 0x000fe200000000ff */
[----:B------:R-:W-:Y:S01]  /*43c0*/  @P5 STG.E.U16 desc[UR36][R4.64+0x50], R44 ;  /* 0x0000502c04005986 */ /* 0x000fe2000c101524 */
[----:B------:R-:W-:Y:S02]  /*43d0*/  ISETP.GT.AND P5, PT, R0, 0x8, P0 ;  /* 0x000000080000780c */ /* 0x000fe400007a4270 */
[----:B------:R-:W-:-:S02]  /*43e0*/  F2FP.F16.F32.PACK_AB R47, RZ, R47 ;  /* 0x0000002fff2f723e */ /* 0x000fc400000000ff */
[C---:B------:R-:W-:Y:S01]  /*43f0*/  ISETP.GT.AND P2, PT, R22.reuse, 0x31, PT ;  /* 0x000000311600780c */ /* 0x040fe20003f44270 */
[----:B------:R-:W-:Y:S01]  /*4400*/  @P3 STG.E.U16 desc[UR36][R4.64+0x52], R45 ;  /* 0x0000522d04003986 */ /* 0x000fe2000c101524 */
[----:B------:R-:W-:Y:S02]  /*4410*/  ISETP.GT.AND P3, PT, R22, 0x30, PT ;  /* 0x000000301600780c */ /* 0x000fe40003f64270 */
[----:B------:R-:W-:Y:S01]  /*4420*/  F2FP.F16.F32.PACK_AB R48, RZ, R48 ;  /* 0x00000030ff30723e */ /* 0x000fe200000000ff */
[----:B------:R-:W-:Y:S01]  /*4430*/  @P4 STG.E.U16 desc[UR36][R6.64+0x50], R46 ;  /* 0x0000502e06004986 */ /* 0x000fe2000c101524 */
[C---:B------:R-:W-:Y:S02]  /*4440*/  ISETP.GT.AND P4, PT, R0.reuse, RZ, P2 ;  /* 0x000000ff0000720c */ /* 0x040fe40001784270 */
[----:B------:R-:W-:Y:S01]  /*4450*/  F2FP.F16.F32.PACK_AB R49, RZ, R49 ;  /* 0x00000031ff31723e */ /* 0x000fe200000000ff */
[----:B------:R-:W-:Y:S01]  /*4460*/  @P5 STG.E.U16 desc[UR36][R6.64+0x52], R47 ;  /* 0x0000522f06005986 */ /* 0x000fe2000c101524 */
[----:B------:R-:W-:-:S02]  /*4470*/  ISETP.GT.AND P5, PT, R0, RZ, P3 ;  /* 0x000000ff0000720c */ /* 0x000fc40001fa4270 */
[C---:B------:R-:W-:Y:S02]  /*4480*/  ISETP.GT.AND P1, PT, R22.reuse, 0x38, PT ;  /* 0x000000381600780c */ /* 0x040fe40003f24270 */
[----:B------:R-:W-:Y:S02]  /*4490*/  ISETP.GT.AND P0, PT, R22, 0x39, PT ;  /* 0x000000391600780c */ /* 0x000fe40003f04270 */
[C---:B------:R-:W-:Y:S02]  /*44a0*/  ISETP.GT.AND P3, PT, R0.reuse, 0x8, P3 ;  /* 0x000000080000780c */ /* 0x040fe40001f64270 */
[C---:B------:R-:W-:Y:S02]  /*44b0*/  ISETP.GT.AND P2, PT, R0.reuse, 0x8, P2 ;  /* 0x000000080000780c */ /* 0x040fe40001744270 */
[----:B------:R-:W-:Y:S02]  /*44c0*/  F2FP.F16.F32.PACK_AB R50, RZ, R50 ;  /* 0x00000032ff32723e */ /* 0x000fe400000000ff */
[----:B------:R-:W-:Y:S01]  /*44d0*/  F2FP.F16.F32.PACK_AB R51, RZ, R51 ;  /* 0x00000033ff33723e */ /* 0x000fe200000000ff */
[----:B------:R-:W-:Y:S01]  /*44e0*/  @P5 STG.E.U16 desc[UR36][R4.64+0x60], R48 ;  /* 0x0000603004005986 */ /* 0x000fe2000c101524 */
[----:B------:R-:W-:-:S02]  /*44f0*/  ISETP.GT.AND P5, PT, R0, RZ, P0 ;  /* 0x000000ff0000720c */ /* 0x000fc400007a4270 */
[C---:B------:R-:W-:Y:S01]  /*4500*/  ISETP.GT.AND P0, PT, R0.reuse, 0x8, P0 ;  /* 0x000000080000780c */ /* 0x040fe20000704270 */
[----:B------:R-:W-:Y:S01]  /*4510*/  @P4 STG.E.U16 desc[UR36][R4.64+0x62], R49 ;  /* 0x0000623104004986 */ /* 0x000fe2000c101524 */
[C---:B------:R-:W-:Y:S02]  /*4520*/  ISETP.GT.AND P4, PT, R0.reuse, RZ, P1 ;  /* 0x000000ff0000720c */ /* 0x040fe40000f84270 */
[----:B------:R-:W-:Y:S01]  /*4530*/  ISETP.GT.AND P1, PT, R0, 0x8, P1 ;  /* 0x000000080000780c */ /* 0x000fe20000f24270 */
[----:B------:R-:W-:Y:S01]  /*4540*/  @P3 STG.E.U16 desc[UR36][R6.64+0x60], R50 ;  /* 0x0000603206003986 */ /* 0x000fe2000c101524 */
[----:B------:R-:W-:Y:S02]  /*4550*/  F2FP.F16.F32.PACK_AB R52, RZ, R52 ;  /* 0x00000034ff34723e */ /* 0x000fe400000000ff */
[----:B------:R-:W-:Y:S01]  /*4560*/  F2FP.F16.F32.PACK_AB R53, RZ, R53 ;  /* 0x00000035ff35723e */ /* 0x000fe200000000ff */
[----:B------:R-:W-:Y:S01]  /*4570*/  @P2 STG.E.U16 desc[UR36][R6.64+0x62], R51 ;  /* 0x0000623306002986 */ /* 0x000fe2000c101524 */
[----:B------:R-:W-:-:S02]  /*4580*/  F2FP.F16.F32.PACK_AB R54, RZ, R54 ;  /* 0x00000036ff36723e */ /* 0x000fc400000000ff */
[----:B------:R-:W-:-:S03]  /*4590*/  F2FP.F16.F32.PACK_AB R55, RZ, R55 ;  /* 0x00000037ff37723e */ /* 0x000fc600000000ff */
[----:B------:R-:W-:Y:S04]  /*45a0*/  @P4 STG.E.U16 desc[UR36][R4.64+0x70], R52 ;  /* 0x0000703404004986 */ /* 0x000fe8000c101524 */
[----:B------:R0:W-:Y:S02]  /*45b0*/  @P5 STG.E.U16 desc[UR36][R4.64+0x72], R53 ;  /* 0x0000723504005986 */ /* 0x0001e4000c101524 */
[----:B0-----:R-:W-:Y:S02]  /*45c0*/  @P1 IMAD.MOV.U32 R4, RZ, RZ, R6 ;  /* 0x000000ffff041224 */ /* 0x001fe400078e0006 */
[----:B------:R-:W-:-:S05]  /*45d0*/  @P1 IMAD.MOV.U32 R5, RZ, RZ, R7 ;  /* 0x000000ffff051224 */ /* 0x000fca00078e0007 */
[----:B------:R0:W-:Y:S04]  /*45e0*/  @P1 STG.E.U16 desc[UR36][R4.64+0x70], R54 ;  /* 0x0000703604001986 */ /* 0x0001e8000c101524 */
[----:B------:R0:W-:Y:S02]  /*45f0*/  @P0 STG.E.U16 desc[UR36][R6.64+0x72], R55 ;  /* 0x0000723706000986 */ /* 0x0001e4000c101524 */
.L_x_94:
[----:B------:R-:W-:Y:S05]  /*4600*/  BSYNC B0 ;  /* 0x0000000000007941 */ /* 0x000fea0003800000 */
.L_x_32:
[----:B0-----:R-:W2:Y:S01]  /*4610*/  LDL.64 R4, [R1] ;  /* 0x0000000001047983 */ /* 0x001ea20000100a00 */
[----:B------:R-:W-:Y:S01]  /*4620*/  ULDC.64 UR4, c[0x0][0x650] ;  /* 0x0001940000047ab9 */ /* 0x000fe20000000a00 */
[----:B------:R-:W-:Y:S02]  /*4630*/  IMAD.U32 R0, RZ, RZ, UR44 ;  /* 0x0000002cff007e24 */ /* 0x000fe4000f8e00ff */
[----:B------:R-:W-:Y:S02]  /*4640*/  IMAD.MOV.U32 R22, RZ, RZ, -0x1 ;  /* 0xffffffffff167424 */ /* 0x000fe400078e00ff */
[----:B------:R0:W-:Y:S01]  /*4650*/  SYNCS.ARRIVE.TRANS64.A1T0 RZ, [R0+UR48], RZ ;  /* 0x000000ff00ff79a7 */ /* 0x0001e20008100030 */
[----:B-----5:R-:W-:Y:S02]  /*4660*/  IMAD.MOV.U32 R18, RZ, RZ, -0x1 ;  /* 0xffffffffff127424 */ /* 0x020fe400078e00ff */
[----:B------:R-:W-:Y:S01]  /*4670*/  IMAD.MOV.U32 R19, RZ, RZ, -0x1 ;  /* 0xffffffffff137424 */ /* 0x000fe200078e00ff */
[----:B0-----:R-:W-:-:S02]  /*4680*/  PRMT R0, RZ, 0x7610, R0 ;  /* 0x00007610ff007816 */ /* 0x001fc40000000000 */
[----:B--2---:R-:W-:-:S05]  /*4690*/  LEA R16, P0, R4, R16, 0x1 ;  /* 0x0000001004107211 */ /* 0x004fca00078008ff */
[----:B------:R-:W-:Y:S01]  /*46a0*/  IMAD.X R17, R66, 0x1, R17, P0 ;  /* 0x0000000142117824 */ /* 0x000fe200000e0611 */
[----:B------:R-:W-:-:S04]  /*46b0*/  ISETP.GE.U32.AND P0, PT, R16, UR4, PT ;  /* 0x0000000410007c0c */ /* 0x000fc8000bf06070 */
[----:B------:R-:W-:-:S13]  /*46c0*/  ISETP.GE.U32.AND.EX P0, PT, R17, UR5, PT, P0 ;  /* 0x0000000511007c0c */ /* 0x000fda000bf06100 */
[----:B------:R-:W-:Y:S05]  /*46d0*/  @P0 BRA `(.L_x_95) ;  /* 0x00000004004c0947 */ /* 0x000fea0003800000 */
[----:B------:R-:W0:Y:S01]  /*46e0*/  LDC.64 R10, c[0x0][0x628] ;  /* 0x00018a00ff0a7b82 */ /* 0x000e220000000a00 */
[----:B------:R-:W2:Y:S01]  /*46f0*/  S2R R12, SR_CTAID.X ;  /* 0x00000000000c7919 */ /* 0x000ea20000002500 */
[----:B-1-34-:R-:W-:Y:S02]  /*4700*/  IMAD.MOV.U32 R8, RZ, RZ, R16 ;  /* 0x000000ffff087224 */ /* 0x01afe400078e0010 */
[----:B------:R-:W-:Y:S01]  /*4710*/  IMAD.MOV.U32 R9, RZ, RZ, R17 ;  /* 0x000000ffff097224 */ /* 0x000fe200078e0011 */
[----:B------:R-:W1:Y:S03]  /*4720*/  S2R R18, SR_CTAID.Y ;  /* 0x0000000000127919 */ /* 0x000e660000002600 */
[----:B------:R-:W3:Y:S08]  /*4730*/  LDC R0, c[0x0][0x630] ;  /* 0x00018c00ff007b82 */ /* 0x000ef00000000800 */
[----:B------:R-:W4:Y:S01]  /*4740*/  LDC.64 R14, c[0x0][0x620] ;  /* 0x00018800ff0e7b82 */ /* 0x000f220000000a00 */
[----:B0-----:R-:W-:-:S04]  /*4750*/  ISETP.NE.U32.AND P0, PT, R10, RZ, PT ;  /* 0x000000ff0a00720c */ /* 0x001fc80003f05070 */
[----:B------:R-:W-:-:S13]  /*4760*/  ISETP.NE.AND.EX P0, PT, R11, RZ, PT, P0 ;  /* 0x000000ff0b00720c */ /* 0x000fda0003f05300 */
[----:B-1234-:R-:W-:Y:S05]  /*4770*/  @!P0 BRA `(.L_x_96) ;  /* 0x0000000000288947 */ /* 0x01efea0003800000 */
[----:B------:R-:W0:Y:S02]  /*4780*/  LDC R3, c[0x0][0x634] ;  /* 0x00018d00ff037b82 */ /* 0x000e240000000800 */
[----:B0-----:R-:W-:-:S05]  /*4790*/  IADD3 R3, P0, R16, R3, RZ ;  /* 0x0000000310037210 */ /* 0x001fca0007f1e0ff */
        /* <DEDUP_REMOVED lines=8> */
.L_x_96:
[-CC-:B------:R-:W-:Y:S01]  /*4820*/  SHF.R.U64 R19, R8, R0.reuse, R9.reuse ;  /* 0x0000000008137219 */ /* 0x180fe20000001209 */
[----:B------:R-:W0:Y:S01]  /*4830*/  LDC.64 R24, c[0x0][0x640] ;  /* 0x00019000ff187b82 */ /* 0x000e220000000a00 */
[----:B------:R-:W-:Y:S01]  /*4840*/  SHF.R.U32.HI R0, RZ, R0, R9 ;  /* 0x00000000ff007219 */ /* 0x000fe20000011609 */
[----:B------:R-:W-:Y:S01]  /*4850*/  ULDC UR4, c[0x0][0x150] ;  /* 0x0000540000047ab9 */ /* 0x000fe20000000800 */
[----:B------:R-:W-:Y:S02]  /*4860*/  IADD3 R3, P0, RZ, -R19, RZ ;  /* 0x80000013ff037210 */ /* 0x000fe40007f1e0ff */
[----:B------:R-:W-:-:S03]  /*4870*/  I2FP.F32.U32 R7, R12 ;  /* 0x0000000c00077245 */ /* 0x000fc60000201000 */
[----:B------:R-:W1:Y:S01]  /*4880*/  LDC R6, c[0x0][0x618] ;  /* 0x00018600ff067b82 */ /* 0x000e620000000800 */
[----:B------:R-:W-:Y:S02]  /*4890*/  IMAD.X R5, RZ, RZ, ~R0, P0 ;  /* 0x000000ffff057224 */ /* 0x000fe400000e0e00 */
[----:B------:R-:W-:Y:S01]  /*48a0*/  FMUL R7, R7, UR4 ;  /* 0x0000000407077c20 */ /* 0x000fe20008400000 */
[----:B------:R-:W-:Y:S01]  /*48b0*/  ULDC UR4, c[0x0][0x154] ;  /* 0x0000550000047ab9 */ /* 0x000fe20000000800 */
[-C--:B------:R-:W-:Y:S02]  /*48c0*/  IMAD R0, R5, R14.reuse, RZ ;  /* 0x0000000e05007224 */ /* 0x080fe400078e02ff */
[C---:B------:R-:W-:Y:S01]  /*48d0*/  IMAD.WIDE.U32 R4, R3.reuse, R14, R16 ;  /* 0x0000000e03047225 */ /* 0x040fe200078e0010 */
[----:B------:R-:W2:Y:S01]  /*48e0*/  LDC R8, c[0x0][0x608] ;  /* 0x00018200ff087b82 */ /* 0x000ea20000000800 */
[----:B------:R-:W3:Y:S02]  /*48f0*/  F2I.U32.TRUNC.NTZ R7, R7 ;  /* 0x0000000700077305 */ /* 0x000ee4000020f000 */
[----:B------:R-:W-:Y:S01]  /*4900*/  IMAD R3, R3, R15, R0 ;  /* 0x0000000f03037224 */ /* 0x000fe200078e0200 */
[----:B------:R-:W-:-:S03]  /*4910*/  I2FP.F32.U32 R0, R18 ;  /* 0x0000001200007245 */ /* 0x000fc60000201000 */
[----:B------:R-:W-:Y:S01]  /*4920*/  IMAD.IADD R3, R5, 0x1, R3 ;  /* 0x0000000105037824 */ /* 0x000fe200078e0203 */
[----:B------:R-:W4:Y:S01]  /*4930*/  LDC R11, c[0x0][0x658] ;  /* 0x00019600ff0b7b82 */ /* 0x000f220000000800 */
[----:B0-----:R-:W-:-:S04]  /*4940*/  ISETP.NE.U32.AND P0, PT, R24, RZ, PT ;  /* 0x000000ff1800720c */ /* 0x001fc80003f05070 */
[----:B------:R-:W-:-:S03]  /*4950*/  ISETP.NE.AND.EX P0, PT, R25, RZ, PT, P0 ;  /* 0x000000ff1900720c */ /* 0x000fc60003f05300 */
[----:B------:R-:W0:Y:S01]  /*4960*/  LDC R9, c[0x0][0x144] ;  /* 0x00005100ff097b82 */ /* 0x000e220000000800 */
[-C--:B-1----:R-:W-:Y:S01]  /*4970*/  SHF.R.U64 R10, R4, R6.reuse, R3 ;  /* 0x00000006040a7219 */ /* 0x082fe20000001203 */
[----:B---3--:R-:W-:Y:S01]  /*4980*/  IMAD.MOV R7, RZ, RZ, -R7 ;  /* 0x000000ffff077224 */ /* 0x008fe200078e0a07 */
[----:B------:R-:W-:Y:S01]  /*4990*/  SHF.R.U32.HI R3, RZ, R6, R3 ;  /* 0x00000006ff037219 */ /* 0x000fe20000011603 */
[----:B------:R-:W-:-:S04]  /*49a0*/  FMUL R6, R0, UR4 ;  /* 0x0000000400067c20 */ /* 0x000fc80008400000 */
[----:B------:R-:W1:Y:S01]  /*49b0*/  LDC R21, c[0x0][0x148] ;  /* 0x00005200ff157b82 */ /* 0x000e620000000800 */
[----:B------:R3:W0:Y:S01]  /*49c0*/  F2I.U32.TRUNC.NTZ R14, R6 ;  /* 0x00000006000e7305 */ /* 0x000622000020f000 */
[-CC-:B--2---:R-:W-:Y:S02]  /*49d0*/  SHF.R.U64 R13, R10, R8.reuse, R3.reuse ;  /* 0x000000080a0d7219 */ /* 0x184fe40000001203 */
[----:B------:R-:W-:-:S04]  /*49e0*/  SHF.R.U32.HI R0, RZ, R8, R3 ;  /* 0x00000008ff007219 */ /* 0x000fc80000011603 */
[----:B------:R-:W2:Y:S01]  /*49f0*/  LDC R20, c[0x0][0x648] ;  /* 0x00019200ff147b82 */ /* 0x000ea20000000800 */
[-CC-:B----4-:R-:W-:Y:S02]  /*4a00*/  SHF.R.U64 R15, R13, R11.reuse, R0.reuse ;  /* 0x0000000b0d0f7219 */ /* 0x190fe40000001200 */
[----:B------:R-:W-:-:S03]  /*4a10*/  SHF.R.U32.HI R5, RZ, R11, R0 ;  /* 0x0000000bff057219 */ /* 0x000fc60000011600 */
[----:B------:R-:W-:Y:S02]  /*4a20*/  IMAD.MOV.U32 R4, RZ, RZ, R15 ;  /* 0x000000ffff047224 */ /* 0x000fe400078e000f */
[----:B------:R-:W4:Y:S01]  /*4a30*/  LDC R26, c[0x0][0x638] ;  /* 0x00018e00ff1a7b82 */ /* 0x000f220000000800 */
[----:B0-----:R-:W-:-:S07]  /*4a40*/  IMAD R22, R9, R7, R12 ;  /* 0x0000000709167224 */ /* 0x001fce00078e020c */
[----:B------:R-:W0:Y:S08]  /*4a50*/  LDC R27, c[0x0][0x610] ;  /* 0x00018400ff1b7b82 */ /* 0x000e300000000800 */
[----:B------:R-:W0:Y:S01]  /*4a60*/  LDC R28, c[0x0][0x600] ;  /* 0x00018000ff1c7b82 */ /* 0x000e220000000800 */
[----:B-123--:R-:W-:Y:S05]  /*4a70*/  @!P0 BRA `(.L_x_97) ;  /* 0x0000000000288947 */ /* 0x00efea0003800000 */
[----:B------:R-:W1:Y:S02]  /*4a80*/  LDC R0, c[0x0][0x64c] ;  /* 0x00019300ff007b82 */ /* 0x000e640000000800 */
[----:B-1----:R-:W-:-:S05]  /*4a90*/  IADD3 R3, P0, R15, R0, RZ ;  /* 0x000000000f037210 */ /* 0x002fca0007f1e0ff */
        /* <DEDUP_REMOVED lines=8> */
.L_x_97:
[----:B------:R-:W-:Y:S01]  /*4b20*/  ISETP.NE.AND P0, PT, R2, 0x1, PT ;  /* 0x000000010200780c */ /* 0x000fe20003f05270 */
[----:B------:R-:W-:Y:S01]  /*4b30*/  IMAD.MOV R14, RZ, RZ, -R14 ;  /* 0x000000ffff0e7224 */ /* 0x000fe200078e0a0e */
[----:B------:R-:W-:Y:S02]  /*4b40*/  SHF.R.U64 R0, R4, R20, R5 ;  /* 0x0000001404007219 */ /* 0x000fe40000001205 */
[----:B------:R-:W-:Y:S02]  /*4b50*/  LOP3.LUT R3, R13, R68, RZ, 0xc0, !PT ;  /* 0x000000440d037212 */ /* 0x000fe400078ec0ff */
[----:B------:R-:W-:Y:S01]  /*4b60*/  LOP3.LUT R5, R10, R67, RZ, 0xc0, !PT ;  /* 0x000000430a057212 */ /* 0x000fe200078ec0ff */
[----:B------:R-:W-:Y:S02]  /*4b70*/  IMAD.MOV R4, RZ, RZ, -R0 ;  /* 0x000000ffff047224 */ /* 0x000fe400078e0a00 */
[----:B------:R-:W-:Y:S02]  /*4b80*/  IMAD R3, R64, R0, R3 ;  /* 0x0000000040037224 */ /* 0x000fe400078e0203 */
[----:B----4-:R-:W-:-:S02]  /*4b90*/  IMAD R0, R4, R26, R15 ;  /* 0x0000001a04007224 */ /* 0x010fc400078e020f */
[----:B------:R-:W-:Y:S02]  /*4ba0*/  @P0 IMAD R22, R21, R14, R18 ;  /* 0x0000000e15160224 */ /* 0x000fe400078e0212 */
[----:B------:R-:W-:Y:S02]  /*4bb0*/  IMAD.MOV.U32 R4, RZ, RZ, 0x1 ;  /* 0x00000001ff047424 */ /* 0x000fe400078e00ff */
[----:B0-----:R-:W-:Y:S02]  /*4bc0*/  IMAD R22, R3, R27, R22 ;  /* 0x0000001b03167224 */ /* 0x001fe400078e0216 */
[----:B------:R-:W-:Y:S01]  /*4bd0*/  IMAD R3, R0, R28, R5 ;  /* 0x0000001c00037224 */ /* 0x000fe200078e0205 */
[----:B------:R-:W-:-:S04]  /*4be0*/  PRMT R0, R4, 0x7610, R0 ;  /* 0x0000761004007816 */ /* 0x000fc80000000000 */
[----:B------:R-:W-:Y:S02]  /*4bf0*/  SEL R18, R3, R22, !P0 ;  /* 0x0000001603127207 */ /* 0x000fe40004000000 */
[----:B------:R-:W-:-:S07]  /*4c00*/  SEL R22, R22, R3, !P0 ;  /* 0x0000000316167207 */ /* 0x000fce0004000000 */
.L_x_95:
[----:B------:R-:W-:Y:S01]  /*4c10*/  LOP3.LUT P0, RZ, R0, 0xff, RZ, 0xc0, !PT ;  /* 0x000000ff00ff7812 */ /* 0x000fe2000780c0ff */
[----:B------:R-:W-:Y:S01]  /*4c20*/  UIMAD.WIDE.U32 UR4, UR38, -0x55555555, URZ ;  /* 0xaaaaaaab260478a5 */ /* 0x000fe2000f8e003f */
[----:B------:R-:W-:-:S03]  /*4c30*/  LOP3.LUT R73, R73, 0x1, RZ, 0x3c, !PT ;  /* 0x0000000149497812 */ /* 0x000fc600078e3cff */
[----:B------:R-:W-:-:S04]  /*4c40*/  USHF.R.U32.HI UR4, URZ, 0x1, UR5 ;  /* 0x000000013f047899 */ /* 0x000fc80008011605 */
[----:B------:R-:W-:-:S04]  /*4c50*/  UIMAD UR38, UR4, -0x3, UR38 ;  /* 0xfffffffd042678a4 */ /* 0x000fc8000f8e0226 */
[----:B------:R-:W-:Y:S08]  /*4c60*/  @P0 BRA `(.L_x_98) ;  /* 0xffffffc800440947 */ /* 0x000ff0000383ffff */
[----:B------:R-:W-:Y:S05]  /*4c70*/  EXIT ;  /* 0x000000000000794d */ /* 0x000fea0003800000 */
.L_x_13:
[----:B------:R-:W-:-:S08]  /*4c80*/  ISETP.NE.AND P0, PT, R14, RZ, PT ;  /* 0x000000ff0e00720c */ /* 0x000fd00003f05270 */
[----:B0-----:R-:W0:-:S00]  /*4c90*/  USETMAXREG.DEALLOC.CTAPOOL 0x28 ;  /* 0x00000028000079c8 */ /* 0x001e0000080e0500 */
[----:B------:R-:W-:Y:S05]  /*4ca0*/  @P0 EXIT ;  /* 0x000000000000094d */ /* 0x000fea0003800000 */
[----:B0-----:R-:W-:Y:S01]  /*4cb0*/  LOP3.LUT P0, RZ, R3, 0xff, RZ, 0xc0, !PT ;  /* 0x000000ff03ff7812 */ /* 0x001fe2000780c0ff */
[----:B------:R-:W-:Y:S02]  /*4cc0*/  IMAD.MOV.U32 R3, RZ, RZ, 0x1 ;  /* 0x00000001ff037424 */ /* 0x000fe400078e00ff */
[----:B------:R-:W-:-:S10]  /*4cd0*/  IMAD.MOV.U32 R8, RZ, RZ, RZ ;  /* 0x000000ffff087224 */ /* 0x000fd400078e00ff */
[----:B------:R-:W-:Y:S05]  /*4ce0*/  @!P0 BRA `(.L_x_99) ;  /* 0x0000000c00348947 */ /* 0x000fea0003800000 */
[----:B------:R-:W-:Y:S01]  /*4cf0*/  LOP3.LUT P0, RZ, R4, 0x1f, RZ, 0xc0, !PT ;  /* 0x0000001f04ff7812 */ /* 0x000fe2000780c0ff */
[----:B------:R-:W-:Y:S01]  /*4d00*/  ULDC UR5, c[0x0][0x658] ;  /* 0x0001960000057ab9 */ /* 0x000fe20000000800 */
[----:B------:R-:W-:Y:S01]  /*4d10*/  UMOV UR6, 0xffffffff ;  /* 0xffffffff00067882 */ /* 0x000fe20000000000 */
[----:B------:R-:W-:Y:S01]  /*4d20*/  BSSY B0, `(.L_x_99) ;  /* 0x00000c9000007945 */ /* 0x000fe20003800000 */
[----:B------:R-:W-:Y:S01]  /*4d30*/  USHF.L.U32 UR6, UR6, UR5, URZ ;  /* 0x0000000506067299 */ /* 0x000fe2000800063f */
[C---:B------:R-:W-:Y:S01]  /*4d40*/  ISETP.NE.AND P2, PT, R5.reuse, RZ, PT ;  /* 0x000000ff0500720c */ /* 0x040fe20003f45270 */
[----:B------:R-:W-:Y:S01]  /*4d50*/  UMOV UR7, 0x1 ;  /* 0x0000000100077882 */ /* 0x000fe20000000000 */
[----:B------:R-:W-:Y:S01]  /*4d60*/  ISETP.NE.OR P0, PT, R5, RZ, !P0 ;  /* 0x000000ff0500720c */ /* 0x000fe20004705670 */
[----:B------:R-:W-:Y:S01]  /*4d70*/  IMAD.MOV.U32 R10, RZ, RZ, 0x1 ;  /* 0x00000001ff0a7424 */ /* 0x000fe200078e00ff */
[----:B------:R-:W-:Y:S01]  /*4d80*/  LOP3.LUT R9, R23, 0x2, RZ, 0xfc, !PT ;  /* 0x0000000217097812 */ /* 0x000fe200078efcff */
[----:B------:R-:W-:Y:S01]  /*4d90*/  IMAD.MOV.U32 R3, RZ, RZ, 0x1 ;  /* 0x00000001ff037424 */ /* 0x000fe200078e00ff */
[----:B------:R-:W-:Y:S01]  /*4da0*/  ULDC UR4, c[0x0][0x600] ;  /* 0x0001800000047ab9 */ /* 0x000fe20000000800 */
[----:B------:R-:W-:Y:S01]  /*4db0*/  IMAD.MOV.U32 R8, RZ, RZ, RZ ;  /* 0x000000ffff087224 */ /* 0x000fe200078e00ff */
[----:B------:R-:W-:-:S02]  /*4dc0*/  USHF.L.U32 UR13, UR7, UR5, URZ ;  /* 0x00000005070d7299 */ /* 0x000fc4000800063f */
[----:B------:R-:W-:Y:S02]  /*4dd0*/  UIADD3 UR21, UR40, 0x1, URZ ;  /* 0x0000000128157890 */ /* 0x000fe4000fffe03f */
[----:B------:R-:W-:Y:S02]  /*4de0*/  UIADD3 UR4, UR4, -0x1, URZ ;  /* 0xffffffff04047890 */ /* 0x000fe4000fffe03f */
[----:B------:R-:W-:Y:S01]  /*4df0*/  ULOP3.LUT UR5, URZ, UR6, URZ, 0x33, !UPT ;  /* 0x000000063f057292 */ /* 0x000fe2000f8e333f */
[----:B------:R-:W-:-:S11]  /*4e00*/  ULDC.64 UR22, c[0x0][0x198] ;  /* 0x0000660000167ab9 */ /* 0x000fd60000000a00 */
.L_x_111:
[----:B------:R-:W-:-:S03]  /*4e10*/  UMOV UR6, 0xffffffff ;  /* 0xffffffff00067882 */ /* 0x000fc60000000000 */
[----:B------:R-:W-:Y:S05]  /*4e20*/  BRA.DIV UR6, `(.L_x_100) ;  /* 0x0000000e06dc7947 */ /* 0x000fea000b800000 */
[----:B------:R-:W-:-:S13]  /*4e30*/  ELECT P6, URZ, PT ;  /* 0x00000000003f782f */ /* 0x000fda00038c0000 */
.L_x_123:
[----:B------:R-:W0:Y:S01]  /*4e40*/  LDC R4, c[0x0][0x28c] ;  /* 0x0000a300ff047b82 */ /* 0x000e220000000800 */
[----:B------:R-:W-:Y:S01]  /*4e50*/  BSSY B1, `(.L_x_101) ;  /* 0x0000041000017945 */ /* 0x000fe20003800000 */
[----:B0-----:R-:W-:-:S13]  /*4e60*/  ISETP.LT.OR P6, PT, R4, 0x1, !P6 ;  /* 0x000000010400780c */ /* 0x001fda00077c1670 */
[----:B------:R-:W-:Y:S05]  /*4e70*/  @P6 BRA `(.L_x_102) ;  /* 0x0000000000f86947 */ /* 0x000fea0003800000 */
[----:B------:R-:W-:Y:S02]  /*4e80*/  IMAD.SHL.U32 R22, R22, 0x40, RZ ;  /* 0x0000004016167824 */ /* 0x000fe400078e00ff */
[----:B------:R-:W-:Y:S02]  /*4e90*/  IMAD.SHL.U32 R18, R18, 0x40, RZ ;  /* 0x0000004012127824 */ /* 0x000fe400078e00ff */
[----:B------:R-:W-:Y:S02]  /*4ea0*/  IMAD.MOV.U32 R13, RZ, RZ, RZ ;  /* 0x000000ffff0d7224 */ /* 0x000fe400078e00ff */
[----:B------:R-:W-:Y:S02]  /*4eb0*/  IMAD.U32 R14, RZ, RZ, UR21 ;  /* 0x00000015ff0e7e24 */ /* 0x000fe4000f8e00ff */
[----:B------:R-:W-:Y:S02]  /*4ec0*/  IMAD.MOV.U32 R4, RZ, RZ, R3 ;  /* 0x000000ffff047224 */ /* 0x000fe400078e0003 */
[----:B------:R-:W-:-:S07]  /*4ed0*/  IMAD.MOV.U32 R5, RZ, RZ, R8 ;  /* 0x000000ffff057224 */ /* 0x000fce00078e0008 */
.L_x_106:
[----:B------:R-:W0:Y:S01]  /*4ee0*/  S2R R7, SR_CgaCtaId ;  /* 0x0000000000077919 */ /* 0x000e220000008800 */
[----:B------:R-:W-:-:S04]  /*4ef0*/  MOV R6, 0x400 ;  /* 0x0000040000067802 */ /* 0x000fc80000000f00 */
[----:B0-----:R-:W-:Y:S02]  /*4f00*/  LEA R12, R7, R6, 0x18 ;  /* 0x00000006070c7211 */ /* 0x001fe400078ec0ff */
[----:B------:R-:W-:Y:S01]  /*4f10*/  SHF.L.U32 R6, R4, 0x1f, RZ ;  /* 0x0000001f04067819 */ /* 0x000fe200000006ff */
[----:B------:R-:W0:Y:S02]  /*4f20*/  @!P2 LDC R7, c[0x0][0x500] ;  /* 0x00014000ff07ab82 */ /* 0x000e240000000800 */
[----:B------:R-:W-:-:S04]  /*4f30*/  IMAD R11, R5, 0x8, R12 ;  /* 0x00000008050b7824 */ /* 0x000fc800078e020c */
[----:B------:R-:W1:Y:S02]  /*4f40*/  SYNCS.PHASECHK.TRANS64.TRYWAIT P1, [R11+URZ+0x18], R6 ;  /* 0x000018060b0075a7 */ /* 0x000e64000802017f */
[----:B-1----:R-:W-:Y:S05]  /*4f50*/  @!P1 BRA `(.L_x_103) ;  /* 0x0000000c00b09947 */ /* 0x002fea0003800000 */
.L_x_124:
[----:B-1----:R-:W-:Y:S01]  /*4f60*/  PRMT R6, R9, 0x9910, RZ ;  /* 0x0000991009067816 */ /* 0x002fe200000000ff */
[----:B0-----:R0:W-:Y:S03]  /*4f70*/  @!P2 SYNCS.ARRIVE.TRANS64 RZ, [R11+URZ], R7 ;  /* 0x000000070bffa9a7 */ /* 0x0011e6000800003f */
[----:B------:R-:W-:-:S13]  /*4f80*/  ISETP.NE.AND P1, PT, R6, 0x2, PT ;  /* 0x000000020600780c */ /* 0x000fda0003f25270 */
[----:B0-----:R-:W-:Y:S05]  /*4f90*/  @P1 BRA `(.L_x_104) ;  /* 0x0000000000041947 */ /* 0x001fea0003800000 */
[----:B------:R-:W-:Y:S01]  /*4fa0*/  BPT.TRAP 0x1 ;  /* 0x000000040000795c */ /* 0x000fe20000300000 */
.L_x_104:
[----:B------:R-:W-:Y:S05]  /*4fb0*/  @P0 BRA `(.L_x_105) ;  /* 0x0000000000040947 */ /* 0x000fea0003800000 */
[----:B------:R-:W-:Y:S01]  /*4fc0*/  BPT.TRAP 0x1 ;  /* 0x000000040000795c */ /* 0x000fe20000300000 */
.L_x_105:
[----:B------:R-:W-:Y:S01]  /*4fd0*/  IMAD R12, R5, 0x4000, R12 ;  /* 0x00004000050c7824 */ /* 0x000fe200078e020c */
[----:B------:R-:W-:Y:S01]  /*4fe0*/  R2UR UR34, R13 ;  /* 0x000000000d2272ca */ /* 0x000fe200000e0000 */
[----:B------:R-:W-:Y:S01]  /*4ff0*/  VIADD R14, R14, 0xffffffff ;  /* 0xffffffff0e0e7836 */ /* 0x000fe20000000000 */
[----:B------:R-:W-:Y:S01]  /*5000*/  R2UR UR33, R11 ;  /* 0x000000000b2172ca */ /* 0x000fe200000e0000 */
[----:B------:R-:W-:Y:S01]  /*5010*/  UIADD3 UR6, UP0, UR22, 0xf0, URZ ;  /* 0x000000f016067890 */ /* 0x000fe2000ff1e03f */
[----:B------:R-:W-:Y:S01]  /*5020*/  R2UR UR8, R12 ;  /* 0x000000000c0872ca */ /* 0x000fe200000e0000 */
[----:B------:R-:W-:Y:S01]  /*5030*/  UIADD3 UR30, UP1, UR22, 0x1f0, URZ ;  /* 0x000001f0161e7890 */ /* 0x000fe2000ff3e03f */
[----:B------:R-:W-:Y:S01]  /*5040*/  R2UR UR35, R22 ;  /* 0x00000000162372ca */ /* 0x000fe200000e0000 */
[----:B------:R-:W-:Y:S01]  /*5050*/  UIADD3.X UR7, URZ, UR23, URZ, UP0, !UPT ;  /* 0x000000173f077290 */ /* 0x000fe200087fe43f */
[----:B------:R-:W-:Y:S01]  /*5060*/  R2UR UR36, R19 ;  /* 0x00000000132472ca */ /* 0x000fe200000e0000 */
[----:B------:R-:W-:Y:S01]  /*5070*/  UIADD3.X UR31, URZ, UR23, URZ, UP1, !UPT ;  /* 0x000000173f1f7290 */ /* 0x000fe20008ffe43f */
[----:B------:R-:W-:Y:S01]  /*5080*/  R2UR UR19, R18 ;  /* 0x00000000121372ca */ /* 0x000fe200000e0000 */
[----:B------:R-:W-:Y:S01]  /*5090*/  VIADD R5, R5, 0x1 ;  /* 0x0000000105057836 */ /* 0x000fe20000000000 */
[----:B------:R-:W-:Y:S01]  /*50a0*/  ISETP.GT.AND P3, PT, R14, 0x1, PT ;  /* 0x000000010e00780c */ /* 0x000fe20003f64270 */
[----:B------:R-:W-:Y:S01]  /*50b0*/  UIADD3 UR26, UR34, 0x40, URZ ;  /* 0x00000040221a7890 */ /* 0x000fe2000fffe03f */
[----:B------:R-:W-:Y:S01]  /*50c0*/  VIADD R13, R13, 0x80 ;  /* 0x000000800d0d7836 */ /* 0x000fe20000000000 */
[----:B------:R-:W-:Y:S01]  /*50d0*/  UMOV UR14, 0x0 ;  /* 0x00000000000e7882 */ /* 0x000fe20000000000 */
[----:B------:R-:W-:Y:S01]  /*50e0*/  UMOV UR15, 0x10000000 ;  /* 0x10000000000f7882 */ /* 0x000fe20000000000 */
[----:B------:R-:W-:Y:S01]  /*50f0*/  UIADD3 UR32, UR8, 0x100, URZ ;  /* 0x0000010008207890 */ /* 0x000fe2000fffe03f */
[----:B------:R-:W-:Y:S01]  /*5100*/  ISETP.NE.AND P1, PT, R5, 0x3, PT ;  /* 0x000000030500780c */ /* 0x000fe20003f25270 */
[----:B------:R-:W-:-:S02]  /*5110*/  UIADD3 UR24, UR8, 0x2100, URZ ;  /* 0x0000210008187890 */ /* 0x000fc4000fffe03f */
[----:B------:R-:W-:Y:S01]  /*5120*/  UIADD3 UR16, UR8, 0xc100, URZ ;  /* 0x0000c10008107890 */ /* 0x000fe2000fffe03f */
[----:B------:R-:W-:Y:S01]  /*5130*/  SEL R7, RZ, 0x1, P1 ;  /* 0x00000001ff077807 */ /* 0x000fe20000800000 */
[----:B------:R-:W-:Y:S01]  /*5140*/  UIADD3 UR8, UR8, 0xe100, URZ ;  /* 0x0000e10008087890 */ /* 0x000fe2000fffe03f */
[----:B------:R-:W-:Y:S01]  /*5150*/  SEL R5, R5, RZ, P1 ;  /* 0x000000ff05057207 */ /* 0x000fe20000800000 */
[----:B------:R-:W-:Y:S01]  /*5160*/  UMOV UR25, UR33 ;  /* 0x0000002100197c82 */ /* 0x000fe20008000000 */
[----:B------:R-:W-:Y:S01]  /*5170*/  UMOV UR27, UR35 ;  /* 0x00000023001b7c82 */ /* 0x000fe20008000000 */
[----:B------:R-:W-:Y:S01]  /*5180*/  UMOV UR28, UR36 ;  /* 0x00000024001c7c82 */ /* 0x000fe20008000000 */
[----:B------:R-:W-:Y:S01]  /*5190*/  UMOV UR17, UR33 ;  /* 0x0000002100117c82 */ /* 0x000fe20008000000 */
[----:B------:R-:W-:Y:S01]  /*51a0*/  UMOV UR18, UR34 ;  /* 0x0000002200127c82 */ /* 0x000fe20008000000 */
[----:B------:R-:W-:Y:S01]  /*51b0*/  UMOV UR20, UR36 ;  /* 0x0000002400147c82 */ /* 0x000fe20008000000 */
[----:B------:R0:W-:Y:S01]  /*51c0*/  UTMALDG.3D [UR32], [UR6], desc[UR14] ;  /* 0x00000e20060075b4 */ /* 0x0001e20008011000 */
[----:B------:R-:W-:Y:S01]  /*51d0*/  UMOV UR9, UR33 ;  /* 0x0000002100097c82 */ /* 0x000fe20008000000 */
[----:B------:R-:W-:Y:S01]  /*51e0*/  UMOV UR11, UR19 ;  /* 0x00000013000b7c82 */ /* 0x000fe20008000000 */
[----:B------:R-:W-:Y:S01]  /*51f0*/  UMOV UR12, UR36 ;  /* 0x00000024000c7c82 */ /* 0x000fe20008000000 */
[----:B------:R-:W-:Y:S01]  /*5200*/  UMOV UR10, UR26 ;  /* 0x0000001a000a7c82 */ /* 0x000fe20008000000 */
[----:B------:R-:W-:Y:S01]  /*5210*/  LOP3.LUT R4, R4, R7, RZ, 0x3c, !PT ;  /* 0x0000000704047212 */ /* 0x000fe200078e3cff */
[----:B------:R0:W-:Y:S01]  /*5220*/  UTMALDG.3D [UR24], [UR6], desc[UR14] ;  /* 0x00000e18060075b4 */ /* 0x0001e20008011000 */
[----:B------:R0:W-:Y:S01]  /*5230*/  UTMALDG.3D [UR16], [UR30], desc[UR14] ;  /* 0x00000e101e0075b4 */ /* 0x0001e20008011000 */
[----:B------:R0:W-:Y:S02]  /*5240*/  UTMALDG.3D [UR8], [UR30], desc[UR14] ;  /* 0x00000e081e0075b4 */ /* 0x0001e40008011000 */
[----:B0-----:R-:W-:Y:S05]  /*5250*/  @P3 BRA `(.L_x_106) ;  /* 0xfffffffc00203947 */ /* 0x001fea000383ffff */
.L_x_102:
[----:B------:R-:W-:Y:S05]  /*5260*/  BSYNC B1 ;  /* 0x0000000000017941 */ /* 0x000fea0003800000 */
.L_x_101:
[----:B------:R-:W2:Y:S01]  /*5270*/  LDL.64 R20, [R1] ;  /* 0x0000000001147983 */ /* 0x000ea20000100a00 */
[----:B------:R-:W-:Y:S01]  /*5280*/  LOP3.LUT P4, RZ, R10, 0xff, RZ, 0xc0, !PT ;  /* 0x000000ff0aff7812 */ /* 0x000fe2000788c0ff */
[----:B------:R-:W-:Y:S01]  /*5290*/  VIADD R7, R8, UR40 ;  /* 0x0000002808077c36 */ /* 0x000fe20008000000 */
[----:B------:R-:W-:Y:S01]  /*52a0*/  ULDC.64 UR6, c[0x0][0x650] ;  /* 0x0001940000067ab9 */ /* 0x000fe20000000a00 */
[----:B------:R-:W-:Y:S01]  /*52b0*/  IMAD.U32 R8, RZ, RZ, UR40 ;  /* 0x00000028ff087e24 */ /* 0x000fe2000f8e00ff */
[----:B------:R-:W-:Y:S01]  /*52c0*/  UISETP.GE.U32.AND UP0, UPT, UR40, 0x3, UPT ;  /* 0x000000032800788c */ /* 0x000fe2000bf06070 */
[----:B------:R-:W-:Y:S01]  /*52d0*/  BSSY B1, `(.L_x_107) ;  /* 0x000006b000017945 */ /* 0x000fe20003800000 */
[----:B------:R-:W-:Y:S01]  /*52e0*/  ISETP.GT.U32.AND P1, PT, R7, 0x2, PT ;  /* 0x000000020700780c */ /* 0x000fe20003f24070 */
[----:B------:R-:W-:Y:S01]  /*52f0*/  IMAD.MOV.U32 R22, RZ, RZ, -0x1 ;  /* 0xffffffffff167424 */ /* 0x000fe200078e00ff */
[----:B------:R-:W-:Y:S01]  /*5300*/  PRMT R10, RZ, 0x7610, R10 ;  /* 0x00007610ff0a7816 */ /* 0x000fe2000000000a */
[----:B------:R-:W-:Y:S01]  /*5310*/  IMAD.MOV.U32 R18, RZ, RZ, -0x1 ;  /* 0xffffffffff127424 */ /* 0x000fe200078e00ff */
[----:B------:R-:W-:Y:S01]  /*5320*/  ISETP.LT.U32.AND P1, PT, R8, 0x3, P1 ;  /* 0x000000030800780c */ /* 0x000fe20000f21070 */
[----:B------:R-:W-:Y:S01]  /*5330*/  IMAD.MOV.U32 R19, RZ, RZ, -0x1 ;  /* 0xffffffffff137424 */ /* 0x000fe200078e00ff */
[----:B------:R-:W-:Y:S01]  /*5340*/  PLOP3.LUT P3, PT, PT, PT, UP0, 0x80, 0x0 ;  /* 0x000000000000781c */ /* 0x000fe20003f6f008 */
[----:B------:R-:W0:Y:S01]  /*5350*/  @P4 S2R R5, SR_CgaCtaId ;  /* 0x0000000000054919 */ /* 0x000e220000008800 */
[----:B------:R-:W-:-:S04]  /*5360*/  @P4 MOV R4, 0x400 ;  /* 0x0000040000044802 */ /* 0x000fc80000000f00 */
[----:B0-----:R-:W-:Y:S01]  /*5370*/  @P4 LEA R6, R5, R4, 0x18 ;  /* 0x0000000405064211 */ /* 0x001fe200078ec0ff */
[----:B------:R-:W-:Y:S01]  /*5380*/  IMAD.WIDE.U32 R4, R7, -0x55555555, RZ ;  /* 0xaaaaaaab07047825 */ /* 0x000fe200078e00ff */
[----:B------:R-:W-:Y:S02]  /*5390*/  SEL R4, RZ, 0x1, !P1 ;  /* 0x00000001ff047807 */ /* 0x000fe40004800000 */
[----:B------:R0:W-:Y:S02]  /*53a0*/  @P4 SYNCS.ARRIVE.TRANS64.A1T0 RZ, [R6+URZ+0x68], RZ ;  /* 0x000068ff06ff49a7 */ /* 0x0001e4000810003f */
[----:B------:R-:W-:Y:S02]  /*53b0*/  LOP3.LUT R3, R3, R4, RZ, 0x3c, !PT ;  /* 0x0000000403037212 */ /* 0x000fe400078e3cff */
[----:B------:R-:W-:Y:S02]  /*53c0*/  PRMT R4, RZ, 0x7610, R4 ;  /* 0x00007610ff047816 */ /* 0x000fe40000000004 */
[----:B0-----:R-:W-:-:S04]  /*53d0*/  SHF.R.U32.HI R6, RZ, 0x1, R5 ;  /* 0x00000001ff067819 */ /* 0x001fc80000011605 */
[----:B------:R-:W-:Y:S01]  /*53e0*/  @P3 LOP3.LUT R3, R3, 0x1, R6, 0x78, !PT ;  /* 0x0000000103033812 */ /* 0x000fe200078e7806 */
[----:B------:R-:W-:Y:S01]  /*53f0*/  IMAD R8, R6, -0x3, R7 ;  /* 0xfffffffd06087824 */ /* 0x000fe200078e0207 */
[----:B--2---:R-:W-:-:S04]  /*5400*/  IADD3 R16, P4, R16, R20, RZ ;  /* 0x0000001410107210 */ /* 0x004fc80007f9e0ff */
[----:B------:R-:W-:Y:S01]  /*5410*/  ISETP.GE.U32.AND P1, PT, R16, UR6, PT ;  /* 0x0000000610007c0c */ /* 0x000fe2000bf26070 */
[----:B------:R-:W-:-:S05]  /*5420*/  IMAD.X R17, R17, 0x1, R0, P4 ;  /* 0x0000000111117824 */ /* 0x000fca00020e0600 */
[----:B------:R-:W-:-:S13]  /*5430*/  ISETP.GE.U32.AND.EX P1, PT, R17, UR7, PT, P1 ;  /* 0x0000000711007c0c */ /* 0x000fda000bf26110 */
[----:B------:R-:W-:Y:S05]  /*5440*/  @P1 BRA `(.L_x_108) ;  /* 0x00000004004c1947 */ /* 0x000fea0003800000 */
[----:B------:R-:W0:Y:S01]  /*5450*/  S2R R12, SR_CTAID.X ;  /* 0x00000000000c7919 */ /* 0x000e220000002500 */
[----:B------:R-:W-:Y:S01]  /*5460*/  ULDC.64 UR6, c[0x0][0x628] ;  /* 0x00018a0000067ab9 */ /* 0x000fe20000000a00 */
[----:B------:R-:W1:Y:S01]  /*5470*/  LDC R13, c[0x0][0x144] ;  /* 0x00005100ff0d7b82 */ /* 0x000e620000000800 */
[----:B------:R-:W-:Y:S01]  /*5480*/  ISETP.NE.U32.AND P1, PT, RZ, UR6, PT ;  /* 0x00000006ff007c0c */ /* 0x000fe2000bf25070 */
[----:B------:R-:W2:Y:S01]  /*5490*/  S2R R11, SR_CTAID.Y ;  /* 0x00000000000b7919 */ /* 0x000ea20000002600 */
[----:B------:R-:W-:Y:S01]  /*54a0*/  ULDC UR8, c[0x0][0x150] ;  /* 0x0000540000087ab9 */ /* 0x000fe20000000800 */
[----:B------:R-:W-:Y:S01]  /*54b0*/  ULDC UR9, c[0x0][0x630] ;  /* 0x00018c0000097ab9 */ /* 0x000fe20000000800 */
[----:B------:R-:W-:Y:S01]  /*54c0*/  ISETP.NE.AND.EX P1, PT, RZ, UR7, PT, P1 ;  /* 0x00000007ff007c0c */ /* 0x000fe2000bf25310 */
[----:B------:R-:W-:Y:S01]  /*54d0*/  IMAD.MOV.U32 R4, RZ, RZ, R16 ;  /* 0x000000ffff047224 */ /* 0x000fe200078e0010 */
[----:B0-----:R-:W-:-:S05]  /*54e0*/  I2FP.F32.U32 R5, R12 ;  /* 0x0000000c00057245 */ /* 0x001fca0000201000 */
[----:B------:R-:W-:Y:S01]  /*54f0*/  FMUL R14, R5, UR8 ;  /* 0x00000008050e7c20 */ /* 0x000fe20008400000 */
[----:B------:R-:W-:-:S05]  /*5500*/  IMAD.MOV.U32 R5, RZ, RZ, R17 ;  /* 0x000000ffff057224 */ /* 0x000fca00078e0011 */
[----:B--2---:R-:W-:Y:S05]  /*5510*/  @!P1 BRA `(.L_x_109) ;  /* 0x0000000000289947 */ /* 0x004fea0003800000 */
[----:B------:R-:W-:Y:S02]  /*5520*/  ULDC UR8, c[0x0][0x634] ;  /* 0x00018d0000087ab9 */ /* 0x000fe40000000800 */
[----:B------:R-:W-:-:S05]  /*5530*/  IADD3 R5, P1, R16, UR8, RZ ;  /* 0x0000000810057c10 */ /* 0x000fca000ff3e0ff */
[----:B------:R-:W-:-:S04]  /*5540*/  IMAD.X R15, RZ, RZ, R17, P1 ;  /* 0x000000ffff0f7224 */ /* 0x000fc800008e0611 */
[----:B------:R-:W-:-:S04]  /*5550*/  IMAD.WIDE.U32 R6, R15, UR6, RZ ;  /* 0x000000060f067c25 */ /* 0x000fc8000f8e00ff */
[----:B------:R-:W-:-:S04]  /*5560*/  IMAD.WIDE.U32 R6, P1, R5, UR7, R6 ;  /* 0x0000000705067c25 */ /* 0x000fc8000f820006 */
[----:B------:R-:W-:-:S04]  /*5570*/  IMAD.WIDE.U32 R4, R5, UR6, RZ ;  /* 0x0000000605047c25 */ /* 0x000fc8000f8e00ff */
[----:B------:R-:W-:Y:S01]  /*5580*/  IMAD.MOV.U32 R4, RZ, RZ, R7 ;  /* 0x000000ffff047224 */ /* 0x000fe200078e0007 */
[----:B------:R-:W-:Y:S01]  /*5590*/  IADD3 RZ, P3, R5, R6, RZ ;  /* 0x0000000605ff7210 */ /* 0x000fe20007f7e0ff */
[----:B------:R-:W-:-:S04]  /*55a0*/  IMAD.X R5, RZ, RZ, RZ, P1 ;  /* 0x000000ffff057224 */ /* 0x000fc800008e06ff */
[----:B------:R-:W-:-:S08]  /*55b0*/  IMAD.WIDE.U32.X R4, R15, UR7, R4, P3 ;  /* 0x000000070f047c25 */ /* 0x000fd000098e0404 */
.L_x_109:
[--C-:B------:R-:W-:Y:S01]  /*55c0*/  SHF.R.U64 R19, R4, UR9, R5.reuse ;  /* 0x0000000904137c19 */ /* 0x100fe20008001205 */
[----:B------:R-:W0:Y:S01]  /*55d0*/  F2I.U32.TRUNC.NTZ R14, R14 ;  /* 0x0000000e000e7305 */ /* 0x000e22000020f000 */
[----:B------:R-:W-:Y:S01]  /*55e0*/  SHF.R.U32.HI R4, RZ, UR9, R5 ;  /* 0x00000009ff047c19 */ /* 0x000fe20008011605 */
[----:B------:R-:W-:Y:S01]  /*55f0*/  ULDC.64 UR6, c[0x0][0x620] ;  /* 0x0001880000067ab9 */ /* 0x000fe20000000a00 */
[----:B------:R-:W-:Y:S01]  /*5600*/  IADD3 R7, P1, RZ, -R19, RZ ;  /* 0x80000013ff077210 */ /* 0x000fe20007f3e0ff */
[----:B------:R-:W-:Y:S01]  /*5610*/  ULDC.64 UR8, c[0x0][0x640] ;  /* 0x0001900000087ab9 */ /* 0x000fe20000000a00 */
[----:B------:R-:W2:Y:S03]  /*5620*/  LDC R18, c[0x0][0x148] ;  /* 0x00005200ff127b82 */ /* 0x000ea60000000800 */
[----:B------:R-:W-:Y:S01]  /*5630*/  IMAD.X R4, RZ, RZ, ~R4, P1 ;  /* 0x000000ffff047224 */ /* 0x000fe200008e0e04 */
[----:B------:R-:W-:-:S03]  /*5640*/  ISETP.NE.U32.AND P1, PT, RZ, UR8, PT ;  /* 0x00000008ff007c0c */ /* 0x000fc6000bf25070 */
[----:B------:R-:W-:Y:S01]  /*5650*/  IMAD R6, R4, UR6, RZ ;  /* 0x0000000604067c24 */ /* 0x000fe2000f8e02ff */
[----:B------:R-:W-:Y:S01]  /*5660*/  ISETP.NE.AND.EX P1, PT, RZ, UR9, PT, P1 ;  /* 0x00000009ff007c0c */ /* 0x000fe2000bf25310 */
[----:B------:R-:W-:Y:S01]  /*5670*/  IMAD.WIDE.U32 R4, R7, UR6, R16 ;  /* 0x0000000607047c25 */ /* 0x000fe2000f8e0010 */
[----:B------:R-:W-:-:S03]  /*5680*/  ULDC UR6, c[0x0][0x618] ;  /* 0x0001860000067ab9 */ /* 0x000fc60000000800 */
[----:B------:R-:W-:Y:S01]  /*5690*/  IMAD R7, R7, UR7, R6 ;  /* 0x0000000707077c24 */ /* 0x000fe2000f8e0206 */
[----:B------:R-:W-:Y:S01]  /*56a0*/  ULDC UR7, c[0x0][0x154] ;  /* 0x0000550000077ab9 */ /* 0x000fe20000000800 */
[----:B0-----:R-:W-:Y:S02]  /*56b0*/  IMAD.MOV R6, RZ, RZ, -R14 ;  /* 0x000000ffff067224 */ /* 0x001fe400078e0a0e */
[----:B------:R-:W-:Y:S02]  /*56c0*/  IMAD.IADD R5, R5, 0x1, R7 ;  /* 0x0000000105057824 */ /* 0x000fe400078e0207 */
[----:B-1----:R-:W-:Y:S01]  /*56d0*/  IMAD R12, R13, R6, R12 ;  /* 0x000000060d0c7224 */ /* 0x002fe200078e020c */
[----:B------:R-:W-:Y:S02]  /*56e0*/  I2FP.F32.U32 R6, R11 ;  /* 0x0000000b00067245 */ /* 0x000fe40000201000 */
[--C-:B------:R-:W-:Y:S02]  /*56f0*/  SHF.R.U64 R13, R4, UR6, R5.reuse ;  /* 0x00000006040d7c19 */ /* 0x100fe40008001205 */
[----:B------:R-:W-:Y:S01]  /*5700*/  SHF.R.U32.HI R4, RZ, UR6, R5 ;  /* 0x00000006ff047c19 */ /* 0x000fe20008011605 */
[----:B------:R-:W-:Y:S01]  /*5710*/  FMUL R6, R6, UR7 ;  /* 0x0000000706067c20 */ /* 0x000fe20008400000 */
[----:B------:R-:W-:-:S02]  /*5720*/  ULDC UR6, c[0x0][0x608] ;  /* 0x0001820000067ab9 */ /* 0x000fc40000000800 */
[--C-:B------:R-:W-:Y:S01]  /*5730*/  SHF.R.U64 R15, R13, UR6, R4.reuse ;  /* 0x000000060d0f7c19 */ /* 0x100fe20008001204 */
[----:B------:R0:W1:Y:S01]  /*5740*/  F2I.U32.TRUNC.NTZ R20, R6 ;  /* 0x0000000600147305 */ /* 0x000062000020f000 */
[----:B------:R-:W-:Y:S01]  /*5750*/  SHF.R.U32.HI R4, RZ, UR6, R4 ;  /* 0x00000006ff047c19 */ /* 0x000fe20008011604 */
[----:B------:R-:W-:-:S03]  /*5760*/  ULDC UR6, c[0x0][0x658] ;  /* 0x0001960000067ab9 */ /* 0x000fc60000000800 */
[--C-:B------:R-:W-:Y:S02]  /*5770*/  SHF.R.U64 R14, R15, UR6, R4.reuse ;  /* 0x000000060f0e7c19 */ /* 0x100fe40008001204 */
[----:B------:R-:W-:-:S03]  /*5780*/  SHF.R.U32.HI R21, RZ, UR6, R4 ;  /* 0x00000006ff157c19 */ /* 0x000fc60008011604 */
[----:B------:R-:W-:Y:S02]  /*5790*/  IMAD.MOV.U32 R4, RZ, RZ, R14 ;  /* 0x000000ffff047224 */ /* 0x000fe400078e000e */
[----:B------:R-:W-:Y:S01]  /*57a0*/  IMAD.MOV.U32 R5, RZ, RZ, R21 ;  /* 0x000000ffff057224 */ /* 0x000fe200078e0015 */
[----:B0-----:R-:W-:Y:S06]  /*57b0*/  @!P1 BRA `(.L_x_110) ;  /* 0x0000000000289947 */ /* 0x001fec0003800000 */
        /* <DEDUP_REMOVED lines=10> */
.L_x_110:
[----:B------:R-:W-:Y:S01]  /*5860*/  ISETP.NE.AND P1, PT, R2, 0x1, PT ;  /* 0x000000010200780c */ /* 0x000fe20003f25270 */
[----:B------:R-:W-:Y:S01]  /*5870*/  ULDC UR6, c[0x0][0x648] ;  /* 0x0001920000067ab9 */ /* 0x000fe20000000800 */
[----:B------:R-:W-:Y:S01]  /*5880*/  LOP3.LUT R15, R15, UR5, RZ, 0xc0, !PT ;  /* 0x000000050f0f7c12 */ /* 0x000fe2000f8ec0ff */
[----:B-1----:R-:W-:Y:S01]  /*5890*/  IMAD.MOV R20, RZ, RZ, -R20 ;  /* 0x000000ffff147224 */ /* 0x002fe200078e0a14 */
[----:B------:R-:W-:Y:S01]  /*58a0*/  SHF.R.U64 R4, R4, UR6, R5 ;  /* 0x0000000604047c19 */ /* 0x000fe20008001205 */
[----:B------:R-:W-:Y:S01]  /*58b0*/  ULDC UR6, c[0x0][0x638] ;  /* 0x00018e0000067ab9 */ /* 0x000fe20000000800 */
[----:B------:R-:W-:Y:S01]  /*58c0*/  LOP3.LUT R13, R13, UR4, RZ, 0xc0, !PT ;  /* 0x000000040d0d7c12 */ /* 0x000fe2000f8ec0ff */
[----:B------:R-:W-:Y:S02]  /*58d0*/  ULDC UR7, c[0x0][0x610] ;  /* 0x0001840000077ab9 */ /* 0x000fe40000000800 */
[----:B------:R-:W-:Y:S02]  /*58e0*/  IMAD.MOV R5, RZ, RZ, -R4 ;  /* 0x000000ffff057224 */ /* 0x000fe400078e0a04 */
[----:B------:R-:W-:-:S02]  /*58f0*/  IMAD R15, R4, UR13, R15 ;  /* 0x0000000d040f7c24 */ /* 0x000fc4000f8e020f */
[----:B--2---:R-:W-:Y:S02]  /*5900*/  @P1 IMAD R12, R18, R20, R11 ;  /* 0x00000014120c1224 */ /* 0x004fe400078e020b */
[----:B------:R-:W-:Y:S01]  /*5910*/  IMAD R14, R5, UR6, R14 ;  /* 0x00000006050e7c24 */ /* 0x000fe2000f8e020e */
[----:B------:R-:W-:Y:S01]  /*5920*/  ULDC UR6, c[0x0][0x600] ;  /* 0x0001800000067ab9 */ /* 0x000fe20000000800 */
[----:B------:R-:W-:Y:S02]  /*5930*/  IMAD R12, R15, UR7, R12 ;  /* 0x000000070f0c7c24 */ /* 0x000fe4000f8e020c */
[----:B------:R-:W-:Y:S02]  /*5940*/  IMAD R5, R14, UR6, R13 ;  /* 0x000000060e057c24 */ /* 0x000fe4000f8e020d */
[----:B------:R-:W-:-:S03]  /*5950*/  IMAD.MOV.U32 R4, RZ, RZ, 0x1 ;  /* 0x00000001ff047424 */ /* 0x000fc600078e00ff */
[----:B------:R-:W-:Y:S02]  /*5960*/  SEL R18, R5, R12, !P1 ;  /* 0x0000000c05127207 */ /* 0x000fe40004800000 */
[----:B------:R-:W-:-:S07]  /*5970*/  SEL R22, R12, R5, !P1 ;  /* 0x000000050c167207 */ /* 0x000fce0004800000 */
.L_x_108:
[----:B------:R-:W-:Y:S05]  /*5980*/  BSYNC B1 ;  /* 0x0000000000017941 */ /* 0x000fea0003800000 */
.L_x_107:
[----:B------:R-:W-:-:S13]  /*5990*/  LOP3.LUT P1, RZ, R4, 0xff, RZ, 0xc0, !PT ;  /* 0x000000ff04ff7812 */ /* 0x000fda000782c0ff */
[----:B------:R-:W-:Y:S05]  /*59a0*/  @P1 BRA `(.L_x_111) ;  /* 0xfffffff400181947 */ /* 0x000fea000383ffff */
[----:B------:R-:W-:Y:S05]  /*59b0*/  BSYNC B0 ;  /* 0x0000000000007941 */ /* 0x000fea0003800000 */
.L_x_99:
[----:B------:R-:W-:-:S03]  /*59c0*/  UMOV UR6, 0xffffffff ;  /* 0xffffffff00067882 */ /* 0x000fc60000000000 */
[----:B------:R-:W-:Y:S05]  /*59d0*/  BRA.DIV UR6, `(.L_x_112) ;  /* 0x0000000606247947 */ /* 0x000fea000b800000 */
[----:B------:R-:W-:-:S13]  /*59e0*/  ELECT P6, URZ, PT ;  /* 0x00000000003f782f */ /* 0x000fda00038c0000 */
.L_x_127:
[----:B------:R-:W-:Y:S04]  /*59f0*/  BSSY B0, `(.L_x_113) ;  /* 0x0000022000007945 */ /* 0x000fe80003800000 */
[----:B------:R-:W-:Y:S05]  /*5a00*/  @!P6 BRA `(.L_x_114) ;  /* 0x000000000080e947 */ /* 0x000fea0003800000 */
[----:B------:R-:W-:-:S04]  /*5a10*/  LOP3.LUT R23, R23, 0x2, RZ, 0xfc, !PT ;  /* 0x0000000217177812 */ /* 0x000fc800078efcff */
[----:B------:R-:W-:-:S13]  /*5a20*/  ISETP.NE.AND P0, PT, R23, 0x3, PT ;  /* 0x000000031700780c */ /* 0x000fda0003f05270 */
[----:B------:R-:W-:Y:S05]  /*5a30*/  @!P0 BRA `(.L_x_115) ;  /* 0x0000000000048947 */ /* 0x000fea0003800000 */
[----:B------:R-:W-:Y:S01]  /*5a40*/  BPT.TRAP 0x1 ;  /* 0x000000040000795c */ /* 0x000fe20000300000 */
.L_x_115:
[----:B------:R-:W0:Y:S01]  /*5a50*/  S2R R5, SR_CgaCtaId ;  /* 0x0000000000057919 */ /* 0x000e220000008800 */
[----:B------:R-:W-:Y:S02]  /*5a60*/  MOV R0, 0x400 ;  /* 0x0000040000007802 */ /* 0x000fe40000000f00 */
[----:B------:R-:W-:Y:S02]  /*5a70*/  SHF.L.U32 R2, R3, 0x1f, RZ ;  /* 0x0000001f03027819 */ /* 0x000fe400000006ff */
[----:B0-----:R-:W-:-:S05]  /*5a80*/  LEA R5, R5, R0, 0x18 ;  /* 0x0000000005057211 */ /* 0x001fca00078ec0ff */
[----:B------:R-:W-:-:S04]  /*5a90*/  VIADD R5, R5, 0x18 ;  /* 0x0000001805057836 */ /* 0x000fc80000000000 */
[C---:B------:R-:W-:Y:S02]  /*5aa0*/  IMAD R7, R8.reuse, 0x8, R5 ;  /* 0x0000000808077824 */ /* 0x040fe400078e0205 */
[----:B------:R-:W-:Y:S02]  /*5ab0*/  VIADD R8, R8, 0x1 ;  /* 0x0000000108087836 */ /* 0x000fe40000000000 */
[----:B------:R-:W0:Y:S03]  /*5ac0*/  SYNCS.PHASECHK.TRANS64.TRYWAIT P0, [R7+URZ], R2 ;  /* 0x00000002070075a7 */ /* 0x000e26000800017f */
[----:B------:R-:W-:-:S04]  /*5ad0*/  ISETP.NE.AND P1, PT, R8, 0x3, PT ;  /* 0x000000030800780c */ /* 0x000fc80003f25270 */
[----:B------:R-:W-:Y:S02]  /*5ae0*/  SEL R0, RZ, 0x1, P1 ;  /* 0x00000001ff007807 */ /* 0x000fe40000800000 */
[----:B------:R-:W-:Y:S02]  /*5af0*/  SEL R8, R8, RZ, P1 ;  /* 0x000000ff08087207 */ /* 0x000fe40000800000 */
[----:B------:R-:W-:-:S03]  /*5b00*/  LOP3.LUT R9, R3, R0, RZ, 0x3c, !PT ;  /* 0x0000000003097212 */ /* 0x000fc600078e3cff */
[----:B------:R-:W-:Y:S01]  /*5b10*/  IMAD R4, R8, 0x8, R5 ;  /* 0x0000000808047824 */ /* 0x000fe200078e0205 */
[----:B------:R-:W-:Y:S01]  /*5b20*/  SHF.L.U32 R3, R9, 0x1f, RZ ;  /* 0x0000001f09037819 */ /* 0x000fe200000006ff */
[----:B0-----:R-:W-:Y:S06]  /*5b30*/  @!P0 BRA `(.L_x_116) ;  /* 0x0000000000ec8947 */ /* 0x001fec0003800000 */
.L_x_128:
[----:B------:R-:W1:Y:S01]  /*5b40*/  SYNCS.PHASECHK.TRANS64.TRYWAIT P0, [R4+URZ], R3 ;  /* 0x00000003040075a7 */ /* 0x000e62000800017f */
[----:B------:R-:W-:-:S05]  /*5b50*/  VIADD R0, R8, 0x1 ;  /* 0x0000000108007836 */ /* 0x000fca0000000000 */
[----:B------:R-:W-:-:S04]  /*5b60*/  ISETP.NE.AND P1, PT, R0, 0x3, PT ;  /* 0x000000030000780c */ /* 0x000fc80003f25270 */
[----:B0-----:R-:W-:Y:S02]  /*5b70*/  SEL R2, RZ, 0x1, P1 ;  /* 0x00000001ff027807 */ /* 0x001fe40000800000 */
[----:B------:R-:W-:Y:S02]  /*5b80*/  SEL R0, R0, RZ, P1 ;  /* 0x000000ff00007207 */ /* 0x000fe40000800000 */
[----:B------:R-:W-:Y:S01]  /*5b90*/  LOP3.LUT R2, R9, R2, RZ, 0x3c, !PT ;  /* 0x0000000209027212 */ /* 0x000fe200078e3cff */
[----:B-1----:R-:W-:Y:S06]  /*5ba0*/  @!P0 BRA `(.L_x_117) ;  /* 0x0000000000e48947 */ /* 0x002fec0003800000 */
.L_x_129:
[----:B------:R-:W-:Y:S01]  /*5bb0*/  IMAD R5, R0, 0x8, R5 ;  /* 0x0000000800057824 */ /* 0x000fe200078e0205 */
[----:B------:R-:W-:-:S07]  /*5bc0*/  SHF.L.U32 R0, R2, 0x1f, RZ ;  /* 0x0000001f02007819 */ /* 0x000fce00000006ff */
.L_x_118:
[----:B-1----:R1:W2:Y:S02]  /*5bd0*/  SYNCS.PHASECHK.TRANS64.TRYWAIT P0, [R5+URZ], R0 ;  /* 0x00000000050075a7 */ /* 0x0022a4000800017f */
[----:B--2---:R-:W-:Y:S05]  /*5be0*/  @!P0 NANOSLEEP.SYNCS 0x989680 ;  /* 0x009896800000895d */ /* 0x004fea0003900000 */
[----:B------:R-:W2:Y:S02]  /*5bf0*/  @!P0 SYNCS.PHASECHK.TRANS64 P0, [R5+URZ], R0 ;  /* 0x00000000050085a7 */ /* 0x000ea4000800007f */
[----:B--2---:R-:W-:Y:S05]  /*5c00*/  @!P0 BRA `(.L_x_118) ;  /* 0xfffffffc00f08947 */ /* 0x004fea000383ffff */
.L_x_114:
[----:B------:R-:W-:Y:S05]  /*5c10*/  BSYNC B0 ;  /* 0x0000000000007941 */ /* 0x000fea0003800000 */
.L_x_113:
[----:B------:R-:W-:Y:S05]  /*5c20*/  EXIT ;  /* 0x000000000000794d */ /* 0x000fea0003800000 */
.L_x_15:
[----:B0-----:R-:W-:-:S04]  /*5c30*/  IMAD.U32 R3, RZ, RZ, UR43 ;  /* 0x0000002bff037e24 */ /* 0x001fc8000f8e00ff */
[----:B------:R0:W1:Y:S03]  /*5c40*/  SYNCS.PHASECHK.TRANS64.TRYWAIT P0, [R3+URZ+-0x8], R0 ;  /* 0xfffff800030075a7 */ /* 0x000066000800017f */
[----:B-1----:R-:W-:Y:S05]  /*5c50*/  @!P0 NANOSLEEP.SYNCS 0x989680 ;  /* 0x009896800000895d */ /* 0x002fea0003900000 */
[----:B------:R-:W1:Y:S02]  /*5c60*/  @!P0 SYNCS.PHASECHK.TRANS64 P0, [R3+URZ+-0x8], R0 ;  /* 0xfffff800030085a7 */ /* 0x000e64000800007f */
[----:B-1----:R-:W-:Y:S05]  /*5c70*/  @!P0 BRA `(.L_x_15) ;  /* 0xfffffffc00ec8947 */ /* 0x002fea000383ffff */
[----:B------:R-:W-:Y:S05]  /*5c80*/  BRA `(.L_x_119) ;  /* 0xffffffb800487947 */ /* 0x000fea000383ffff */
.L_x_20:
[----:B-1----:R1:W2:Y:S02]  /*5c90*/  SYNCS.PHASECHK.TRANS64.TRYWAIT P1, [R3+URZ], R0 ;  /* 0x00000000030075a7 */ /* 0x0022a4000802017f */
[----:B--2---:R-:W-:Y:S05]  /*5ca0*/  @!P1 NANOSLEEP.SYNCS 0x989680 ;  /* 0x009896800000995d */ /* 0x004fea0003900000 */
[----:B------:R-:W2:Y:S02]  /*5cb0*/  @!P1 SYNCS.PHASECHK.TRANS64 P1, [R3+URZ], R0 ;  /* 0x00000000030095a7 */ /* 0x000ea4000802007f */
[----:B--2---:R-:W-:Y:S05]  /*5cc0*/  @!P1 BRA `(.L_x_20) ;  /* 0xfffffffc00f09947 */ /* 0x004fea000383ffff */
[----:B------:R-:W-:Y:S05]  /*5cd0*/  BRA `(.L_x_19) ;  /* 0xffffffb800b47947 */ /* 0x000fea000383ffff */
.L_x_25:
[----:B-1----:R-:W-:-:S04]  /*5ce0*/  IMAD.U32 R4, RZ, RZ, UR4 ;  /* 0x00000004ff047e24 */ /* 0x002fc8000f8e00ff */
[----:B------:R1:W2:Y:S03]  /*5cf0*/  SYNCS.PHASECHK.TRANS64.TRYWAIT P1, [R4+URZ], R3 ;  /* 0x00000003040075a7 */ /* 0x0002a6000802017f */
[----:B--2---:R-:W-:Y:S05]  /*5d00*/  @!P1 NANOSLEEP.SYNCS 0x989680 ;  /* 0x009896800000995d */ /* 0x004fea0003900000 */
[----:B------:R-:W2:Y:S02]  /*5d10*/  @!P1 SYNCS.PHASECHK.TRANS64 P1, [R4+URZ], R3 ;  /* 0x00000003040095a7 */ /* 0x000ea4000802007f */
[----:B--2---:R-:W-:Y:S05]  /*5d20*/  @!P1 BRA `(.L_x_25) ;  /* 0xfffffffc00ec9947 */ /* 0x004fea000383ffff */
[----:B------:R-:W-:Y:S05]  /*5d30*/  BRA `(.L_x_24) ;  /* 0xffffffbc00dc7947 */ /* 0x000fea000383ffff */
.L_x_31:
[----:B0-----:R-:W-:-:S04]  /*5d40*/  IMAD.U32 R3, RZ, RZ, UR43 ;  /* 0x0000002bff037e24 */ /* 0x001fc8000f8e00ff */
[----:B------:R0:W1:Y:S03]  /*5d50*/  SYNCS.PHASECHK.TRANS64.TRYWAIT P0, [R3+URZ+0x8], R0 ;  /* 0x00000800030075a7 */ /* 0x000066000800017f */
[----:B-1----:R-:W-:Y:S05]  /*5d60*/  @!P0 NANOSLEEP.SYNCS 0x989680 ;  /* 0x009896800000895d */ /* 0x002fea0003900000 */
[----:B------:R-:W1:Y:S02]  /*5d70*/  @!P0 SYNCS.PHASECHK.TRANS64 P0, [R3+URZ+0x8], R0 ;  /* 0x00000800030085a7 */ /* 0x000e64000800007f */
[----:B-1----:R-:W-:Y:S05]  /*5d80*/  @!P0 BRA `(.L_x_31) ;  /* 0xfffffffc00ec8947 */ /* 0x002fea000383ffff */
[----:B------:R-:W-:Y:S05]  /*5d90*/  BRA `(.L_x_120) ;  /* 0xffffffc400787947 */ /* 0x000fea000383ffff */
.L_x_100:
[----:B------:R-:W-:Y:S01]  /*5da0*/  BSSY B1, `(.L_x_121) ;  /* 0x0000006000017945 */ /* 0x000fe20003800000 */
[----:B------:R-:W-:-:S07]  /*5db0*/  IMAD.MOV.U32 R15, RZ, RZ, -0x1 ;  /* 0xffffffffff0f7424 */ /* 0x000fce00078e00ff */
[----:B-----5:R-:W-:Y:S05]  /*5dc0*/  WARPSYNC.COLLECTIVE R15, `(.L_x_122) ;  /* 0x000000000f0c7348 */ /* 0x020fea0003c00000 */
[----:B------:R-:W-:Y:S02]  /*5dd0*/  ELECT P6, UR62, PT ;  /* 0x00000000003e782f */ /* 0x000fe400038c0000 */
[----:B------:R-:W-:Y:S01]  /*5de0*/  MOV R14, UR62 ;  /* 0x0000003e000e7c02 */ /* 0x000fe20008000f00 */
[----:B-----5:R-:W-:Y:S10]  /*5df0*/  ENDCOLLECTIVE ;  /* 0x000000000000791b */ /* 0x020ff40003800000 */
.L_x_122:
[----:B------:R-:W-:Y:S05]  /*5e00*/  BSYNC B1 ;  /* 0x0000000000017941 */ /* 0x000fea0003800000 */
.L_x_121:
[----:B------:R-:W-:Y:S05]  /*5e10*/  BRA `(.L_x_123) ;  /* 0xfffffff000087947 */ /* 0x000fea000383ffff */
.L_x_103:
[----:B-1----:R1:W2:Y:S02]  /*5e20*/  SYNCS.PHASECHK.TRANS64.TRYWAIT P1, [R11+URZ+0x18], R6 ;  /* 0x000018060b0075a7 */ /* 0x0022a4000802017f */
[----:B--2---:R-:W-:Y:S05]  /*5e30*/  @!P1 NANOSLEEP.SYNCS 0x989680 ;  /* 0x009896800000995d */ /* 0x004fea0003900000 */
[----:B------:R-:W2:Y:S02]  /*5e40*/  @!P1 SYNCS.PHASECHK.TRANS64 P1, [R11+URZ+0x18], R6 ;  /* 0x000018060b0095a7 */ /* 0x000ea4000802007f */
[----:B--2---:R-:W-:Y:S05]  /*5e50*/  @!P1 BRA `(.L_x_103) ;  /* 0xfffffffc00f09947 */ /* 0x004fea000383ffff */
[----:B------:R-:W-:Y:S05]  /*5e60*/  BRA `(.L_x_124) ;  /* 0xfffffff0003c7947 */ /* 0x000fea000383ffff */
.L_x_112:
[----:B------:R-:W-:Y:S01]  /*5e70*/  BSSY B0, `(.L_x_125) ;  /* 0x0000006000007945 */ /* 0x000fe20003800000 */
[----:B------:R-:W-:-:S07]  /*5e80*/  IMAD.MOV.U32 R15, RZ, RZ, -0x1 ;  /* 0xffffffffff0f7424 */ /* 0x000fce00078e00ff */
[----:B-----5:R-:W-:Y:S05]  /*5e90*/  WARPSYNC.COLLECTIVE R15, `(.L_x_126) ;  /* 0x000000000f0c7348 */ /* 0x020fea0003c00000 */
[----:B------:R-:W-:Y:S02]  /*5ea0*/  ELECT P6, UR62, PT ;  /* 0x00000000003e782f */ /* 0x000fe400038c0000 */
[----:B------:R-:W-:Y:S01]  /*5eb0*/  MOV R14, UR62 ;  /* 0x0000003e000e7c02 */ /* 0x000fe20008000f00 */
[----:B-----5:R-:W-:Y:S10]  /*5ec0*/  ENDCOLLECTIVE ;  /* 0x000000000000791b */ /* 0x020ff40003800000 */
.L_x_126:
[----:B------:R-:W-:Y:S05]  /*5ed0*/  BSYNC B0 ;  /* 0x0000000000007941 */ /* 0x000fea0003800000 */
.L_x_125:
[----:B------:R-:W-:Y:S05]  /*5ee0*/  BRA `(.L_x_127) ;  /* 0xfffffff800c07947 */ /* 0x000fea000383ffff */
.L_x_116:
[----:B0-----:R0:W1:Y:S02]  /*5ef0*/  SYNCS.PHASECHK.TRANS64.TRYWAIT P0, [R7+URZ], R2 ;  /* 0x00000002070075a7 */ /* 0x001064000800017f */
[----:B-1----:R-:W-:Y:S05]  /*5f00*/  @!P0 NANOSLEEP.SYNCS 0x989680 ;  /* 0x009896800000895d */ /* 0x002fea0003900000 */
[----:B------:R-:W1:Y:S02]  /*5f10*/  @!P0 SYNCS.PHASECHK.TRANS64 P0, [R7+URZ], R2 ;  /* 0x00000002070085a7 */ /* 0x000e64000800007f */
[----:B-1----:R-:W-:Y:S05]  /*5f20*/  @!P0 BRA `(.L_x_116) ;  /* 0xfffffffc00f08947 */ /* 0x002fea000383ffff */
[----:B------:R-:W-:Y:S05]  /*5f30*/  BRA `(.L_x_128) ;  /* 0xfffffffc00007947 */ /* 0x000fea000383ffff */
.L_x_117:
[----:B0-----:R0:W1:Y:S02]  /*5f40*/  SYNCS.PHASECHK.TRANS64.TRYWAIT P0, [R4+URZ], R3 ;  /* 0x00000003040075a7 */ /* 0x001064000800017f */
[----:B-1----:R-:W-:Y:S05]  /*5f50*/  @!P0 NANOSLEEP.SYNCS 0x989680 ;  /* 0x009896800000895d */ /* 0x002fea0003900000 */
[----:B------:R-:W1:Y:S02]  /*5f60*/  @!P0 SYNCS.PHASECHK.TRANS64 P0, [R4+URZ], R3 ;  /* 0x00000003040085a7 */ /* 0x000e64000800007f */
[----:B-1----:R-:W-:Y:S05]  /*5f70*/  @!P0 BRA `(.L_x_117) ;  /* 0xfffffffc00f08947 */ /* 0x002fea000383ffff */
[----:B------:R-:W-:Y:S05]  /*5f80*/  BRA `(.L_x_129) ;  /* 0xfffffffc00087947 */ /* 0x000fea000383ffff */
.L_x_130:
[----:B------:R-:W-:-:S00]  /*5f90*/  BRA `(.L_x_130) ;  /* 0xfffffffc00fc7947 */ /* 0x000fc0000383ffff */
[----:B------:R-:W-:-:S00]  /*5fa0*/  NOP ;  /* 0x0000000000007918 */ /* 0x000fc00000000000 */
        /* <DEDUP_REMOVED lines=13> */
.L_x_131:


//--------------------- .nv.global.init           --------------------------
	.section	.nv.global.init,"aw",@progbits
.nv.global.init:
	.type		$str$22,@object
	.size		$str$22,($str$23 - $str$22)
$str$22:
        /*0000*/ 	.byte	0x6b, 0x5f, 0x74, 0x69, 0x6c, 0x65, 0x5f, 0x63, 0x6f, 0x75, 0x6e, 0x74, 0x20, 0x3e, 0x3d, 0x20
        /*0010*/ 	.byte	0x31, 0x00
	.type		$str$23,@object
	.size		$str$23,(__unnamed_1 - $str$23)
$str$23:
        /*0012*/ 	.byte	0x2f, 0x74, 0x6d, 0x70, 0x2f, 0x63, 0x75, 0x74, 0x6c, 0x61, 0x73, 0x73, 0x5f, 0x73, 0x77, 0x65
        /*0022*/ 	.byte	0x65, 0x70, 0x5f, 0x73, 0x72, 0x63, 0x2f, 0x69, 0x6e, 0x63, 0x6c, 0x75, 0x64, 0x65, 0x2f, 0x63
        /*0032*/ 	.byte	0x75, 0x74, 0x6c, 0x61, 0x73, 0x73, 0x2f, 0x67, 0x65, 0x6d, 0x6d, 0x2f, 0x63, 0x6f, 0x6c, 0x6c
        /*0042*/ 	.byte	0x65, 0x63, 0x74, 0x69, 0x76, 0x65, 0x2f, 0x73, 0x6d, 0x39, 0x30, 0x5f, 0x6d, 0x6d, 0x61, 0x5f
        /*0052*/ 	.byte	0x74, 0x6d, 0x61, 0x5f, 0x67, 0x6d, 0x6d, 0x61, 0x5f, 0x73, 0x73, 0x5f, 0x77, 0x61, 0x72, 0x70
        /*0062*/ 	.byte	0x73, 0x70, 0x65, 0x63, 0x69, 0x61, 0x6c, 0x69, 0x7a, 0x65, 0x64, 0x2e, 0x68, 0x70, 0x70, 0x00
	.type		__unnamed_1,@object
	.size		__unnamed_1,(.L_0 - __unnamed_1)
__unnamed_1:
        /*0072*/ 	.byte	0x76, 0x6f, 0x69, 0x64, 0x20, 0x63, 0x75, 0x74, 0x6c, 0x61, 0x73, 0x73, 0x3a, 0x3a, 0x67, 0x65
        /* <DEDUP_REMOVED lines=179> */
        /*0bb2*/ 	.byte	0x69, 0x74, 0x79, 0x5d, 0x00
.L_0:


//--------------------- .nv.shared._ZN7cutlass13device_kernelINS_4gemm6kernel13GemmUniversalIN4cute5tupleIJiiiiEEENS1_10collective13CollectiveMmaINS1_34MainloopSm90TmaGmmaWarpSpecializedILi3ENS5_IJNS4_1CILi1EEESB_SB_EEENS1_32KernelTmaWarpSpecializedPingpongEEENS5_IJNSA_ILi64EEESF_NSA_ILi128EEEEEENS_6half_tENS5_IJlSB_lEEESI_SJ_NS4_8TiledMMAINS4_8MMA_AtomIJNS4_4SM904GMMA25MMA_64x64x16_F32F16F16_SSILNSN_5MajorE0ELSP_0ELNSN_7ScaleInE1ELSQ_1EEEEEENS4_6LayoutISC_NS5_IJNSA_ILi0EEESU_SU_EEEEENS5_IJNS4_10UnderscoreESX_SX_EEEEENS4_13SM90_TMA_LOADENS4_14ComposedLayoutINS4_7SwizzleILi3ELi4ELi3EEENS4_18smem_ptr_flag_bitsILi16EEENST_INS5_IJNSA_ILi8EEESF_EEENS5_IJSF_SB_EEEEEEEvNS4_8identityES10_S1A_vS1B_EENS_8epilogue10collective6detail29Sm90TmaWarpSpecializedAdapterINS1E_15DefaultEpilogueISI_SJ_SJ_NS1D_6thread17LinearCombinationISI_Li1EffLNS1I_9ScaleType4KindE0ELNS_15FloatRoundStyleE2ESI_EENS1_15EpilogueDefaultEEEEEvvEEEEvNT_6ParamsE --------------------------
	.section	.nv.shared._ZN7cutlass13device_kernelINS_4gemm6kernel13GemmUniversalIN4cute5tupleIJiiiiEEENS1_10collective13CollectiveMmaINS1_34MainloopSm90TmaGmmaWarpSpecializedILi3ENS5_IJNS4_1CILi1EEESB_SB_EEENS1_32KernelTmaWarpSpecializedPingpongEEENS5_IJNSA_ILi64EEESF_NSA_ILi128EEEEEENS_6half_tENS5_IJlSB_lEEESI_SJ_NS4_8TiledMMAINS4_8MMA_AtomIJNS4_4SM904GMMA25MMA_64x64x16_F32F16F16_SSILNSN_5MajorE0ELSP_0ELNSN_7ScaleInE1ELSQ_1EEEEEENS4_6LayoutISC_NS5_IJNSA_ILi0EEESU_SU_EEEEENS5_IJNS4_10UnderscoreESX_SX_EEEEENS4_13SM90_TMA_LOADENS4_14ComposedLayoutINS4_7SwizzleILi3ELi4ELi3EEENS4_18smem_ptr_flag_bitsILi16EEENST_INS5_IJNSA_ILi8EEESF_EEENS5_IJSF_SB_EEEEEEEvNS4_8identityES10_S1A_vS1B_EENS_8epilogue10collective6detail29Sm90TmaWarpSpecializedAdapterINS1E_15DefaultEpilogueISI_SJ_SJ_NS1D_6thread17LinearCombinationISI_Li1EffLNS1I_9ScaleType4KindE0ELNS_15FloatRoundStyleE2ESI_EENS1_15EpilogueDefaultEEEEEvvEEEEvNT_6ParamsE,"aw",@nobits
	.sectionflags	@""
	.align	16
	.zero		1024


//--------------------- .nv.shared.reserved.0     --------------------------
	.section	.nv.shared.reserved.0,"aw",@nobits
	.weak		__nv_reservedSMEM_offset_0_alias
	.size		__nv_reservedSMEM_offset_0_alias, 0, 0
	.other		__nv_reservedSMEM_offset_0_alias,@"STO_CUDA_RESERVED_SHARED STV_DEFAULT"
__nv_reservedSMEM_offset_0_alias:
	.zero		0


//--------------------- .nv.global                --------------------------
	.section	.nv.global,"aw",@nobits
.nv.global:
	.type		_ZN40_INTERNAL_85e4c9f4_4_k_cu_1b1b61ce_220964cute1_E,@object
	.size		_ZN40_INTERNAL_85e4c9f4_4_k_cu_1b1b61ce_220964cute1_E,(_ZN40_INTERNAL_85e4c9f4_4_k_cu_1b1b61ce_220964cuda3std3__45__cpo6cbeginE - _ZN40_INTERNAL_85e4c9f4_4_k_cu_1b1b61ce_220964cute1_E)
_ZN40_INTERNAL_85e4c9f4_4_k_cu_1b1b61ce_220964cute1_E:
	.zero		1
	.type		_ZN40_INTERNAL_85e4c9f4_4_k_cu_1b1b61ce_220964cuda3std3__45__cpo6cbeginE,@object
	.size		_ZN40_INTERNAL_85e4c9f4_4_k_cu_1b1b61ce_220964cuda3std3__45__cpo6cbeginE,(_ZN40_INTERNAL_85e4c9f4_4_k_cu_1b1b61ce_220964cuda3std3__48in_placeE - _ZN40_INTERNAL_85e4c9f4_4_k_cu_1b1b61ce_220964cuda3std3__45__cpo6cbeginE)
_ZN40_INTERNAL_85e4c9f4_4_k_cu_1b1b61ce_220964cuda3std3__45__cpo6cbeginE:
	.zero		1
	.type		_ZN40_INTERNAL_85e4c9f4_4_k_cu_1b1b61ce_220964cuda3std3__48in_placeE,@object
	.size		_ZN40_INTERNAL_85e4c9f4_4_k_cu_1b1b61ce_220964cuda3std3__48in_placeE,(_ZN40_INTERNAL_85e4c9f4_4_k_cu_1b1b61ce_220964cuda3std6ranges3__45__cpo9iter_moveE - _ZN40_INTERNAL_85e4c9f4_4_k_cu_1b1b61ce_220964cuda3std3__48in_placeE)
_ZN40_INTERNAL_85e4c9f4_4_k_cu_1b1b61ce_220964cuda3std3__48in_placeE:
	.zero		1
	.type		_ZN40_INTERNAL_85e4c9f4_4_k_cu_1b1b61ce_220964cuda3std6ranges3__45__cpo9iter_moveE,@object
	.size		_ZN40_INTERNAL_85e4c9f4_4_k_cu_1b1b61ce_220964cuda3std6ranges3__45__cpo9iter_moveE,(_ZN40_INTERNAL_85e4c9f4_4_k_cu_1b1b61ce_220964cuda3std3__45__cpo5beginE - _ZN40_INTERNAL_85e4c9f4_4_k_cu_1b1b61ce_220964cuda3std6ranges3__45__cpo9iter_moveE)
_ZN40_INTERNAL_85e4c9f4_4_k_cu_1b1b61ce_220964cuda3std6ranges3__45__cpo9iter_moveE:
	.zero		1
	.type		_ZN40_INTERNAL_85e4c9f4_4_k_cu_1b1b61ce_220964cuda3std3__45__cpo5beginE,@object
	.size		_ZN40_INTERNAL_85e4c9f4_4_k_cu_1b1b61ce_220964cuda3std3__45__cpo5beginE,(_ZN40_INTERNAL_85e4c9f4_4_k_cu_1b1b61ce_220964cuda3std3__442_GLOBAL__N__85e4c9f4_4_k_cu_1b1b61ce_220966ignoreE - _ZN40_INTERNAL_85e4c9f4_4_k_cu_1b1b61ce_220964cuda3std3__45__cpo5beginE)
_ZN40_INTERNAL_85e4c9f4_4_k_cu_1b1b61ce_220964cuda3std3__45__cpo5beginE:
	.zero		1
	.type		_ZN40_INTERNAL_85e4c9f4_4_k_cu_1b1b61ce_220964cuda3std3__442_GLOBAL__N__85e4c9f4_4_k_cu_1b1b61ce_220966ignoreE,@object
	.size		_ZN40_INTERNAL_85e4c9f4_4_k_cu_1b1b61ce_220964cuda3std3__442_GLOBAL__N__85e4c9f4_4_k_cu_1b1b61ce_220966ignoreE,(_ZN40_INTERNAL_85e4c9f4_4_k_cu_1b1b61ce_220964cute7productE - _ZN40_INTERNAL_85e4c9f4_4_k_cu_1b1b61ce_220964cuda3std3__442_GLOBAL__N__85e4c9f4_4_k_cu_1b1b61ce_220966ignoreE)
_ZN40_INTERNAL_85e4c9f4_4_k_cu_1b1b61ce_220964cuda3std3__442_GLOBAL__N__85e4c9f4_4_k_cu_1b1b61ce_220966ignoreE:
	.zero		1
	.type		_ZN40_INTERNAL_85e4c9f4_4_k_cu_1b1b61ce_220964cute7productE,@object
	.size		_ZN40_INTERNAL_85e4c9f4_4_k_cu_1b1b61ce_220964cute7productE,(_ZN40_INTERNAL_85e4c9f4_4_k_cu_1b1b61ce_220964cuda3std3__45__cpo3endE - _ZN40_INTERNAL_85e4c9f4_4_k_cu_1b1b61ce_220964cute7productE)
_ZN40_INTERNAL_85e4c9f4_4_k_cu_1b1b61ce_220964cute7productE:
	.zero		1
	.type		_ZN40_INTERNAL_85e4c9f4_4_k_cu_1b1b61ce_220964cuda3std3__45__cpo3endE,@object
	.size		_ZN40_INTERNAL_85e4c9f4_4_k_cu_1b1b61ce_220964cuda3std3__45__cpo3endE,(_ZN40_INTERNAL_85e4c9f4_4_k_cu_1b1b61ce_220964cuda3std3__419piecewise_constructE - _ZN40_INTERNAL_85e4c9f4_4_k_cu_1b1b61ce_220964cuda3std3__45__cpo3endE)
_ZN40_INTERNAL_85e4c9f4_4_k_cu_1b1b61ce_220964cuda3std3__45__cpo3endE:
	.zero		1
	.type		_ZN40_INTERNAL_85e4c9f4_4_k_cu_1b1b61ce_220964cuda3std3__419piecewise_constructE,@object
	.size		_ZN40_INTERNAL_85e4c9f4_4_k_cu_1b1b61ce_220964cuda3std3__419piecewise_constructE,(_ZN40_INTERNAL_85e4c9f4_4_k_cu_1b1b61ce_220964cuda3std3__45__cpo4cendE - _ZN40_INTERNAL_85e4c9f4_4_k_cu_1b1b61ce_220964cuda3std3__419piecewise_constructE)
_ZN40_INTERNAL_85e4c9f4_4_k_cu_1b1b61ce_220964cuda3std3__419piecewise_constructE:
	.zero		1
	.type		_ZN40_INTERNAL_85e4c9f4_4_k_cu_1b1b61ce_220964cuda3std3__45__cpo4cendE,@object
	.size		_ZN40_INTERNAL_85e4c9f4_4_k_cu_1b1b61ce_220964cuda3std3__45__cpo4cendE,(_ZN40_INTERNAL_85e4c9f4_4_k_cu_1b1b61ce_220964cuda3std6ranges3__45__cpo4swapE - _ZN40_INTERNAL_85e4c9f4_4_k_cu_1b1b61ce_220964cuda3std3__45__cpo4cendE)
_ZN40_INTERNAL_85e4c9f4_4_k_cu_1b1b61ce_220964cuda3std3__45__cpo4cendE:
	.zero		1
	.type		_ZN40_INTERNAL_85e4c9f4_4_k_cu_1b1b61ce_220964cuda3std6ranges3__45__cpo4swapE,@object
	.size		_ZN40_INTERNAL_85e4c9f4_4_k_cu_1b1b61ce_220964cuda3std6ranges3__45__cpo4swapE,(.L_8 - _ZN40_INTERNAL_85e4c9f4_4_k_cu_1b1b61ce_220964cuda3std6ranges3__45__cpo4swapE)
_ZN40_INTERNAL_85e4c9f4_4_k_cu_1b1b61ce_220964cuda3std6ranges3__45__cpo4swapE:
	.zero		1
.L_8:


//--------------------- .nv.constant0._ZN7cutlass13device_kernelINS_4gemm6kernel13GemmUniversalIN4cute5tupleIJiiiiEEENS1_10collective13CollectiveMmaINS1_34MainloopSm90TmaGmmaWarpSpecializedILi3ENS5_IJNS4_1CILi1EEESB_SB_EEENS1_32KernelTmaWarpSpecializedPingpongEEENS5_IJNSA_ILi64EEESF_NSA_ILi128EEEEEENS_6half_tENS5_IJlSB_lEEESI_SJ_NS4_8TiledMMAINS4_8MMA_AtomIJNS4_4SM904GMMA25MMA_64x64x16_F32F16F16_SSILNSN_5MajorE0ELSP_0ELNSN_7ScaleInE1ELSQ_1EEEEEENS4_6LayoutISC_NS5_IJNSA_ILi0EEESU_SU_EEEEENS5_IJNS4_10UnderscoreESX_SX_EEEEENS4_13SM90_TMA_LOADENS4_14ComposedLayoutINS4_7SwizzleILi3ELi4ELi3EEENS4_18smem_ptr_flag_bitsILi16EEENST_INS5_IJNSA_ILi8EEESF_EEENS5_IJSF_SB_EEEEEEEvNS4_8identityES10_S1A_vS1B_EENS_8epilogue10collective6detail29Sm90TmaWarpSpecializedAdapterINS1E_15DefaultEpilogueISI_SJ_SJ_NS1D_6thread17LinearCombinationISI_Li1EffLNS1I_9ScaleType4KindE0ELNS_15FloatRoundStyleE2ESI_EENS1_15EpilogueDefaultEEEEEvvEEEEvNT_6ParamsE --------------------------
	.section	.nv.constant0._ZN7cutlass13device_kernelINS_4gemm6kernel13GemmUniversalIN4cute5tupleIJiiiiEEENS1_10collective13CollectiveMmaINS1_34MainloopSm90TmaGmmaWarpSpecializedILi3ENS5_IJNS4_1CILi1EEESB_SB_EEENS1_32KernelTmaWarpSpecializedPingpongEEENS5_IJNSA_ILi64EEESF_NSA_ILi128EEEEEENS_6half_tENS5_IJlSB_lEEESI_SJ_NS4_8TiledMMAINS4_8MMA_AtomIJNS4_4SM904GMMA25MMA_64x64x16_F32F16F16_SSILNSN_5MajorE0ELSP_0ELNSN_7ScaleInE1ELSQ_1EEEEEENS4_6LayoutISC_NS5_IJNSA_ILi0EEESU_SU_EEEEENS5_IJNS4_10UnderscoreESX_SX_EEEEENS4_13SM90_TMA_LOADENS4_14ComposedLayoutINS4_7SwizzleILi3ELi4ELi3EEENS4_18smem_ptr_flag_bitsILi16EEENST_INS5_IJNSA_ILi8EEESF_EEENS5_IJSF_SB_EEEEEEEvNS4_8identityES10_S1A_vS1B_EENS_8epilogue10collective6detail29Sm90TmaWarpSpecializedAdapterINS1E_15DefaultEpilogueISI_SJ_SJ_NS1D_6thread17LinearCombinationISI_Li1EffLNS1I_9ScaleType4KindE0ELNS_15FloatRoundStyleE2ESI_EENS1_15EpilogueDefaultEEEEEvvEEEEvNT_6ParamsE,"a",@progbits
	.sectionflags	@""
	.align	4
.nv.constant0._ZN7cutlass13device_kernelINS_4gemm6kernel13GemmUniversalIN4cute5tupleIJiiiiEEENS1_10collective13CollectiveMmaINS1_34MainloopSm90TmaGmmaWarpSpecializedILi3ENS5_IJNS4_1CILi1EEESB_SB_EEENS1_32KernelTmaWarpSpecializedPingpongEEENS5_IJNSA_ILi64EEESF_NSA_ILi128EEEEEENS_6half_tENS5_IJlSB_lEEESI_SJ_NS4_8TiledMMAINS4_8MMA_AtomIJNS4_4SM904GMMA25MMA_64x64x16_F32F16F16_SSILNSN_5MajorE0ELSP_0ELNSN_7ScaleInE1ELSQ_1EEEEEENS4_6LayoutISC_NS5_IJNSA_ILi0EEESU_SU_EEEEENS5_IJNS4_10UnderscoreESX_SX_EEEEENS4_13SM90_TMA_LOADENS4_14ComposedLayoutINS4_7SwizzleILi3ELi4ELi3EEENS4_18smem_ptr_flag_bitsILi16EEENST_INS5_IJNSA_ILi8EEESF_EEENS5_IJSF_SB_EEEEEEEvNS4_8identityES10_S1A_vS1B_EENS_8epilogue10collective6detail29Sm90TmaWarpSpecializedAdapterINS1E_15DefaultEpilogueISI_SJ_SJ_NS1D_6thread17LinearCombinationISI_Li1EffLNS1I_9ScaleType4KindE0ELNS_15FloatRoundStyleE2ESI_EENS1_15EpilogueDefaultEEEEEvvEEEEvNT_6ParamsE:
	.zero		1664


//--------------------- SYMBOLS --------------------------

	.type		.nv.reservedSmem.offset0,@object
	.size		.nv.reservedSmem.offset0,0x4
	.type		__assertfail,@function
